//
// Generated by NVIDIA NVVM Compiler
//
// Compiler Build ID: CL-36424714
// Cuda compilation tools, release 13.0, V13.0.88
// Based on NVVM 20.0.0
//

.version 9.0
.target sm_100
.address_size 64

	// .globl	_Z13scalarAddKernIfEvPT_S0_i

.visible .entry _Z13scalarAddKernIfEvPT_S0_i(
	.param .u64 .ptr .align 1 _Z13scalarAddKernIfEvPT_S0_i_param_0,
	.param .f32 _Z13scalarAddKernIfEvPT_S0_i_param_1,
	.param .u32 _Z13scalarAddKernIfEvPT_S0_i_param_2
)
{
	.reg .pred 	%p<6>;
	.reg .b32 	%r<23>;
	.reg .b32 	%f<12>;
	.reg .b64 	%rd<8>;

	ld.param.u64 	%rd3, [_Z13scalarAddKernIfEvPT_S0_i_param_0];
	ld.param.f32 	%f1, [_Z13scalarAddKernIfEvPT_S0_i_param_1];
	ld.param.u32 	%r13, [_Z13scalarAddKernIfEvPT_S0_i_param_2];
	cvta.to.global.u64 	%rd1, %rd3;
	mov.u32 	%r14, %ctaid.x;
	mov.u32 	%r15, %ntid.x;
	mul.lo.s32 	%r1, %r14, %r15;
	mov.u32 	%r2, %tid.x;
	add.s32 	%r21, %r1, %r2;
	setp.le.s32 	%p1, %r13, %r21;
	@%p1 bra 	$L__BB0_7;
	sub.s32 	%r16, %r13, %r21;
	and.b32  	%r4, %r16, 3;
	setp.eq.s32 	%p2, %r4, 0;
	@%p2 bra 	$L__BB0_4;
	neg.s32 	%r19, %r4;
$L__BB0_3:
	.pragma "nounroll";
	mul.wide.s32 	%rd4, %r21, 4;
	add.s64 	%rd5, %rd1, %rd4;
	ld.global.f32 	%f2, [%rd5];
	add.f32 	%f3, %f1, %f2;
	st.global.f32 	[%rd5], %f3;
	add.s32 	%r21, %r21, 1;
	add.s32 	%r19, %r19, 1;
	setp.ne.s32 	%p3, %r19, 0;
	@%p3 bra 	$L__BB0_3;
$L__BB0_4:
	sub.s32 	%r17, %r1, %r13;
	add.s32 	%r18, %r17, %r2;
	setp.gt.u32 	%p4, %r18, -4;
	@%p4 bra 	$L__BB0_7;
	add.s64 	%rd2, %rd1, 8;
$L__BB0_6:
	mul.wide.s32 	%rd6, %r21, 4;
	add.s64 	%rd7, %rd2, %rd6;
	ld.global.f32 	%f4, [%rd7+-8];
	add.f32 	%f5, %f1, %f4;
	st.global.f32 	[%rd7+-8], %f5;
	ld.global.f32 	%f6, [%rd7+-4];
	add.f32 	%f7, %f1, %f6;
	st.global.f32 	[%rd7+-4], %f7;
	ld.global.f32 	%f8, [%rd7];
	add.f32 	%f9, %f1, %f8;
	st.global.f32 	[%rd7], %f9;
	ld.global.f32 	%f10, [%rd7+4];
	add.f32 	%f11, %f1, %f10;
	st.global.f32 	[%rd7+4], %f11;
	add.s32 	%r21, %r21, 4;
	setp.lt.s32 	%p5, %r21, %r13;
	@%p5 bra 	$L__BB0_6;
$L__BB0_7:
	ret;

}
	// .globl	_Z13scalarAddKernIdEvPT_S0_i
.visible .entry _Z13scalarAddKernIdEvPT_S0_i(
	.param .u64 .ptr .align 1 _Z13scalarAddKernIdEvPT_S0_i_param_0,
	.param .f64 _Z13scalarAddKernIdEvPT_S0_i_param_1,
	.param .u32 _Z13scalarAddKernIdEvPT_S0_i_param_2
)
{
	.reg .pred 	%p<6>;
	.reg .b32 	%r<23>;
	.reg .b64 	%rd<8>;
	.reg .b64 	%fd<12>;

	ld.param.u64 	%rd3, [_Z13scalarAddKernIdEvPT_S0_i_param_0];
	ld.param.f64 	%fd1, [_Z13scalarAddKernIdEvPT_S0_i_param_1];
	ld.param.u32 	%r13, [_Z13scalarAddKernIdEvPT_S0_i_param_2];
	cvta.to.global.u64 	%rd1, %rd3;
	mov.u32 	%r14, %ctaid.x;
	mov.u32 	%r15, %ntid.x;
	mul.lo.s32 	%r1, %r14, %r15;
	mov.u32 	%r2, %tid.x;
	add.s32 	%r21, %r1, %r2;
	setp.le.s32 	%p1, %r13, %r21;
	@%p1 bra 	$L__BB1_7;
	sub.s32 	%r16, %r13, %r21;
	and.b32  	%r4, %r16, 3;
	setp.eq.s32 	%p2, %r4, 0;
	@%p2 bra 	$L__BB1_4;
	neg.s32 	%r19, %r4;
$L__BB1_3:
	.pragma "nounroll";
	mul.wide.s32 	%rd4, %r21, 8;
	add.s64 	%rd5, %rd1, %rd4;
	ld.global.f64 	%fd2, [%rd5];
	add.f64 	%fd3, %fd1, %fd2;
	st.global.f64 	[%rd5], %fd3;
	add.s32 	%r21, %r21, 1;
	add.s32 	%r19, %r19, 1;
	setp.ne.s32 	%p3, %r19, 0;
	@%p3 bra 	$L__BB1_3;
$L__BB1_4:
	sub.s32 	%r17, %r1, %r13;
	add.s32 	%r18, %r17, %r2;
	setp.gt.u32 	%p4, %r18, -4;
	@%p4 bra 	$L__BB1_7;
	add.s64 	%rd2, %rd1, 16;
$L__BB1_6:
	mul.wide.s32 	%rd6, %r21, 8;
	add.s64 	%rd7, %rd2, %rd6;
	ld.global.f64 	%fd4, [%rd7+-16];
	add.f64 	%fd5, %fd1, %fd4;
	st.global.f64 	[%rd7+-16], %fd5;
	ld.global.f64 	%fd6, [%rd7+-8];
	add.f64 	%fd7, %fd1, %fd6;
	st.global.f64 	[%rd7+-8], %fd7;
	ld.global.f64 	%fd8, [%rd7];
	add.f64 	%fd9, %fd1, %fd8;
	st.global.f64 	[%rd7], %fd9;
	ld.global.f64 	%fd10, [%rd7+8];
	add.f64 	%fd11, %fd1, %fd10;
	st.global.f64 	[%rd7+8], %fd11;
	add.s32 	%r21, %r21, 4;
	setp.lt.s32 	%p5, %r21, %r13;
	@%p5 bra 	$L__BB1_6;
$L__BB1_7:
	ret;

}
	// .globl	_Z13scalarSubKernIfEvPT_S0_i
.visible .entry _Z13scalarSubKernIfEvPT_S0_i(
	.param .u64 .ptr .align 1 _Z13scalarSubKernIfEvPT_S0_i_param_0,
	.param .f32 _Z13scalarSubKernIfEvPT_S0_i_param_1,
	.param .u32 _Z13scalarSubKernIfEvPT_S0_i_param_2
)
{
	.reg .pred 	%p<6>;
	.reg .b32 	%r<23>;
	.reg .b32 	%f<12>;
	.reg .b64 	%rd<8>;

	ld.param.u64 	%rd3, [_Z13scalarSubKernIfEvPT_S0_i_param_0];
	ld.param.f32 	%f1, [_Z13scalarSubKernIfEvPT_S0_i_param_1];
	ld.param.u32 	%r13, [_Z13scalarSubKernIfEvPT_S0_i_param_2];
	cvta.to.global.u64 	%rd1, %rd3;
	mov.u32 	%r14, %ctaid.x;
	mov.u32 	%r15, %ntid.x;
	mul.lo.s32 	%r1, %r14, %r15;
	mov.u32 	%r2, %tid.x;
	add.s32 	%r21, %r1, %r2;
	setp.le.s32 	%p1, %r13, %r21;
	@%p1 bra 	$L__BB2_7;
	sub.s32 	%r16, %r13, %r21;
	and.b32  	%r4, %r16, 3;
	setp.eq.s32 	%p2, %r4, 0;
	@%p2 bra 	$L__BB2_4;
	neg.s32 	%r19, %r4;
$L__BB2_3:
	.pragma "nounroll";
	mul.wide.s32 	%rd4, %r21, 4;
	add.s64 	%rd5, %rd1, %rd4;
	ld.global.f32 	%f2, [%rd5];
	sub.f32 	%f3, %f2, %f1;
	st.global.f32 	[%rd5], %f3;
	add.s32 	%r21, %r21, 1;
	add.s32 	%r19, %r19, 1;
	setp.ne.s32 	%p3, %r19, 0;
	@%p3 bra 	$L__BB2_3;
$L__BB2_4:
	sub.s32 	%r17, %r1, %r13;
	add.s32 	%r18, %r17, %r2;
	setp.gt.u32 	%p4, %r18, -4;
	@%p4 bra 	$L__BB2_7;
	add.s64 	%rd2, %rd1, 8;
$L__BB2_6:
	mul.wide.s32 	%rd6, %r21, 4;
	add.s64 	%rd7, %rd2, %rd6;
	ld.global.f32 	%f4, [%rd7+-8];
	sub.f32 	%f5, %f4, %f1;
	st.global.f32 	[%rd7+-8], %f5;
	ld.global.f32 	%f6, [%rd7+-4];
	sub.f32 	%f7, %f6, %f1;
	st.global.f32 	[%rd7+-4], %f7;
	ld.global.f32 	%f8, [%rd7];
	sub.f32 	%f9, %f8, %f1;
	st.global.f32 	[%rd7], %f9;
	ld.global.f32 	%f10, [%rd7+4];
	sub.f32 	%f11, %f10, %f1;
	st.global.f32 	[%rd7+4], %f11;
	add.s32 	%r21, %r21, 4;
	setp.lt.s32 	%p5, %r21, %r13;
	@%p5 bra 	$L__BB2_6;
$L__BB2_7:
	ret;

}
	// .globl	_Z13scalarSubKernIdEvPT_S0_i
.visible .entry _Z13scalarSubKernIdEvPT_S0_i(
	.param .u64 .ptr .align 1 _Z13scalarSubKernIdEvPT_S0_i_param_0,
	.param .f64 _Z13scalarSubKernIdEvPT_S0_i_param_1,
	.param .u32 _Z13scalarSubKernIdEvPT_S0_i_param_2
)
{
	.reg .pred 	%p<6>;
	.reg .b32 	%r<23>;
	.reg .b64 	%rd<8>;
	.reg .b64 	%fd<12>;

	ld.param.u64 	%rd3, [_Z13scalarSubKernIdEvPT_S0_i_param_0];
	ld.param.f64 	%fd1, [_Z13scalarSubKernIdEvPT_S0_i_param_1];
	ld.param.u32 	%r13, [_Z13scalarSubKernIdEvPT_S0_i_param_2];
	cvta.to.global.u64 	%rd1, %rd3;
	mov.u32 	%r14, %ctaid.x;
	mov.u32 	%r15, %ntid.x;
	mul.lo.s32 	%r1, %r14, %r15;
	mov.u32 	%r2, %tid.x;
	add.s32 	%r21, %r1, %r2;
	setp.le.s32 	%p1, %r13, %r21;
	@%p1 bra 	$L__BB3_7;
	sub.s32 	%r16, %r13, %r21;
	and.b32  	%r4, %r16, 3;
	setp.eq.s32 	%p2, %r4, 0;
	@%p2 bra 	$L__BB3_4;
	neg.s32 	%r19, %r4;
$L__BB3_3:
	.pragma "nounroll";
	mul.wide.s32 	%rd4, %r21, 8;
	add.s64 	%rd5, %rd1, %rd4;
	ld.global.f64 	%fd2, [%rd5];
	sub.f64 	%fd3, %fd2, %fd1;
	st.global.f64 	[%rd5], %fd3;
	add.s32 	%r21, %r21, 1;
	add.s32 	%r19, %r19, 1;
	setp.ne.s32 	%p3, %r19, 0;
	@%p3 bra 	$L__BB3_3;
$L__BB3_4:
	sub.s32 	%r17, %r1, %r13;
	add.s32 	%r18, %r17, %r2;
	setp.gt.u32 	%p4, %r18, -4;
	@%p4 bra 	$L__BB3_7;
	add.s64 	%rd2, %rd1, 16;
$L__BB3_6:
	mul.wide.s32 	%rd6, %r21, 8;
	add.s64 	%rd7, %rd2, %rd6;
	ld.global.f64 	%fd4, [%rd7+-16];
	sub.f64 	%fd5, %fd4, %fd1;
	st.global.f64 	[%rd7+-16], %fd5;
	ld.global.f64 	%fd6, [%rd7+-8];
	sub.f64 	%fd7, %fd6, %fd1;
	st.global.f64 	[%rd7+-8], %fd7;
	ld.global.f64 	%fd8, [%rd7];
	sub.f64 	%fd9, %fd8, %fd1;
	st.global.f64 	[%rd7], %fd9;
	ld.global.f64 	%fd10, [%rd7+8];
	sub.f64 	%fd11, %fd10, %fd1;
	st.global.f64 	[%rd7+8], %fd11;
	add.s32 	%r21, %r21, 4;
	setp.lt.s32 	%p5, %r21, %r13;
	@%p5 bra 	$L__BB3_6;
$L__BB3_7:
	ret;

}
	// .globl	_Z13matrixAddKernIfEvPT_S1_S1_i
.visible .entry _Z13matrixAddKernIfEvPT_S1_S1_i(
	.param .u64 .ptr .align 1 _Z13matrixAddKernIfEvPT_S1_S1_i_param_0,
	.param .u64 .ptr .align 1 _Z13matrixAddKernIfEvPT_S1_S1_i_param_1,
	.param .u64 .ptr .align 1 _Z13matrixAddKernIfEvPT_S1_S1_i_param_2,
	.param .u32 _Z13matrixAddKernIfEvPT_S1_S1_i_param_3
)
{
	.reg .pred 	%p<6>;
	.reg .b32 	%r<23>;
	.reg .b32 	%f<16>;
	.reg .b64 	%rd<18>;

	ld.param.u64 	%rd7, [_Z13matrixAddKernIfEvPT_S1_S1_i_param_0];
	ld.param.u64 	%rd8, [_Z13matrixAddKernIfEvPT_S1_S1_i_param_1];
	ld.param.u64 	%rd9, [_Z13matrixAddKernIfEvPT_S1_S1_i_param_2];
	ld.param.u32 	%r13, [_Z13matrixAddKernIfEvPT_S1_S1_i_param_3];
	cvta.to.global.u64 	%rd1, %rd9;
	cvta.to.global.u64 	%rd2, %rd8;
	cvta.to.global.u64 	%rd3, %rd7;
	mov.u32 	%r14, %ctaid.x;
	mov.u32 	%r15, %ntid.x;
	mul.lo.s32 	%r1, %r14, %r15;
	mov.u32 	%r2, %tid.x;
	add.s32 	%r21, %r1, %r2;
	setp.le.s32 	%p1, %r13, %r21;
	@%p1 bra 	$L__BB4_7;
	sub.s32 	%r16, %r13, %r21;
	and.b32  	%r4, %r16, 3;
	setp.eq.s32 	%p2, %r4, 0;
	@%p2 bra 	$L__BB4_4;
	neg.s32 	%r19, %r4;
$L__BB4_3:
	.pragma "nounroll";
	mul.wide.s32 	%rd10, %r21, 4;
	add.s64 	%rd11, %rd1, %rd10;
	add.s64 	%rd12, %rd2, %rd10;
	add.s64 	%rd13, %rd3, %rd10;
	ld.global.f32 	%f1, [%rd13];
	ld.global.f32 	%f2, [%rd12];
	add.f32 	%f3, %f1, %f2;
	st.global.f32 	[%rd11], %f3;
	add.s32 	%r21, %r21, 1;
	add.s32 	%r19, %r19, 1;
	setp.ne.s32 	%p3, %r19, 0;
	@%p3 bra 	$L__BB4_3;
$L__BB4_4:
	sub.s32 	%r17, %r1, %r13;
	add.s32 	%r18, %r17, %r2;
	setp.gt.u32 	%p4, %r18, -4;
	@%p4 bra 	$L__BB4_7;
	add.s64 	%rd4, %rd3, 8;
	add.s64 	%rd5, %rd2, 8;
	add.s64 	%rd6, %rd1, 8;
$L__BB4_6:
	mul.wide.s32 	%rd14, %r21, 4;
	add.s64 	%rd15, %rd4, %rd14;
	add.s64 	%rd16, %rd5, %rd14;
	add.s64 	%rd17, %rd6, %rd14;
	ld.global.f32 	%f4, [%rd15+-8];
	ld.global.f32 	%f5, [%rd16+-8];
	add.f32 	%f6, %f4, %f5;
	st.global.f32 	[%rd17+-8], %f6;
	ld.global.f32 	%f7, [%rd15+-4];
	ld.global.f32 	%f8, [%rd16+-4];
	add.f32 	%f9, %f7, %f8;
	st.global.f32 	[%rd17+-4], %f9;
	ld.global.f32 	%f10, [%rd15];
	ld.global.f32 	%f11, [%rd16];
	add.f32 	%f12, %f10, %f11;
	st.global.f32 	[%rd17], %f12;
	ld.global.f32 	%f13, [%rd15+4];
	ld.global.f32 	%f14, [%rd16+4];
	add.f32 	%f15, %f13, %f14;
	st.global.f32 	[%rd17+4], %f15;
	add.s32 	%r21, %r21, 4;
	setp.lt.s32 	%p5, %r21, %r13;
	@%p5 bra 	$L__BB4_6;
$L__BB4_7:
	ret;

}
	// .globl	_Z13matrixAddKernIdEvPT_S1_S1_i
.visible .entry _Z13matrixAddKernIdEvPT_S1_S1_i(
	.param .u64 .ptr .align 1 _Z13matrixAddKernIdEvPT_S1_S1_i_param_0,
	.param .u64 .ptr .align 1 _Z13matrixAddKernIdEvPT_S1_S1_i_param_1,
	.param .u64 .ptr .align 1 _Z13matrixAddKernIdEvPT_S1_S1_i_param_2,
	.param .u32 _Z13matrixAddKernIdEvPT_S1_S1_i_param_3
)
{
	.reg .pred 	%p<6>;
	.reg .b32 	%r<23>;
	.reg .b64 	%rd<18>;
	.reg .b64 	%fd<16>;

	ld.param.u64 	%rd7, [_Z13matrixAddKernIdEvPT_S1_S1_i_param_0];
	ld.param.u64 	%rd8, [_Z13matrixAddKernIdEvPT_S1_S1_i_param_1];
	ld.param.u64 	%rd9, [_Z13matrixAddKernIdEvPT_S1_S1_i_param_2];
	ld.param.u32 	%r13, [_Z13matrixAddKernIdEvPT_S1_S1_i_param_3];
	cvta.to.global.u64 	%rd1, %rd9;
	cvta.to.global.u64 	%rd2, %rd8;
	cvta.to.global.u64 	%rd3, %rd7;
	mov.u32 	%r14, %ctaid.x;
	mov.u32 	%r15, %ntid.x;
	mul.lo.s32 	%r1, %r14, %r15;
	mov.u32 	%r2, %tid.x;
	add.s32 	%r21, %r1, %r2;
	setp.le.s32 	%p1, %r13, %r21;
	@%p1 bra 	$L__BB5_7;
	sub.s32 	%r16, %r13, %r21;
	and.b32  	%r4, %r16, 3;
	setp.eq.s32 	%p2, %r4, 0;
	@%p2 bra 	$L__BB5_4;
	neg.s32 	%r19, %r4;
$L__BB5_3:
	.pragma "nounroll";
	mul.wide.s32 	%rd10, %r21, 8;
	add.s64 	%rd11, %rd1, %rd10;
	add.s64 	%rd12, %rd2, %rd10;
	add.s64 	%rd13, %rd3, %rd10;
	ld.global.f64 	%fd1, [%rd13];
	ld.global.f64 	%fd2, [%rd12];
	add.f64 	%fd3, %fd1, %fd2;
	st.global.f64 	[%rd11], %fd3;
	add.s32 	%r21, %r21, 1;
	add.s32 	%r19, %r19, 1;
	setp.ne.s32 	%p3, %r19, 0;
	@%p3 bra 	$L__BB5_3;
$L__BB5_4:
	sub.s32 	%r17, %r1, %r13;
	add.s32 	%r18, %r17, %r2;
	setp.gt.u32 	%p4, %r18, -4;
	@%p4 bra 	$L__BB5_7;
	add.s64 	%rd4, %rd3, 16;
	add.s64 	%rd5, %rd2, 16;
	add.s64 	%rd6, %rd1, 16;
$L__BB5_6:
	mul.wide.s32 	%rd14, %r21, 8;
	add.s64 	%rd15, %rd4, %rd14;
	add.s64 	%rd16, %rd5, %rd14;
	add.s64 	%rd17, %rd6, %rd14;
	ld.global.f64 	%fd4, [%rd15+-16];
	ld.global.f64 	%fd5, [%rd16+-16];
	add.f64 	%fd6, %fd4, %fd5;
	st.global.f64 	[%rd17+-16], %fd6;
	ld.global.f64 	%fd7, [%rd15+-8];
	ld.global.f64 	%fd8, [%rd16+-8];
	add.f64 	%fd9, %fd7, %fd8;
	st.global.f64 	[%rd17+-8], %fd9;
	ld.global.f64 	%fd10, [%rd15];
	ld.global.f64 	%fd11, [%rd16];
	add.f64 	%fd12, %fd10, %fd11;
	st.global.f64 	[%rd17], %fd12;
	ld.global.f64 	%fd13, [%rd15+8];
	ld.global.f64 	%fd14, [%rd16+8];
	add.f64 	%fd15, %fd13, %fd14;
	st.global.f64 	[%rd17+8], %fd15;
	add.s32 	%r21, %r21, 4;
	setp.lt.s32 	%p5, %r21, %r13;
	@%p5 bra 	$L__BB5_6;
$L__BB5_7:
	ret;

}
	// .globl	_Z13matrixSubKernIfEvPT_S1_S1_i
.visible .entry _Z13matrixSubKernIfEvPT_S1_S1_i(
	.param .u64 .ptr .align 1 _Z13matrixSubKernIfEvPT_S1_S1_i_param_0,
	.param .u64 .ptr .align 1 _Z13matrixSubKernIfEvPT_S1_S1_i_param_1,
	.param .u64 .ptr .align 1 _Z13matrixSubKernIfEvPT_S1_S1_i_param_2,
	.param .u32 _Z13matrixSubKernIfEvPT_S1_S1_i_param_3
)
{
	.reg .pred 	%p<6>;
	.reg .b32 	%r<23>;
	.reg .b32 	%f<16>;
	.reg .b64 	%rd<18>;

	ld.param.u64 	%rd7, [_Z13matrixSubKernIfEvPT_S1_S1_i_param_0];
	ld.param.u64 	%rd8, [_Z13matrixSubKernIfEvPT_S1_S1_i_param_1];
	ld.param.u64 	%rd9, [_Z13matrixSubKernIfEvPT_S1_S1_i_param_2];
	ld.param.u32 	%r13, [_Z13matrixSubKernIfEvPT_S1_S1_i_param_3];
	cvta.to.global.u64 	%rd1, %rd9;
	cvta.to.global.u64 	%rd2, %rd8;
	cvta.to.global.u64 	%rd3, %rd7;
	mov.u32 	%r14, %ctaid.x;
	mov.u32 	%r15, %ntid.x;
	mul.lo.s32 	%r1, %r14, %r15;
	mov.u32 	%r2, %tid.x;
	add.s32 	%r21, %r1, %r2;
	setp.le.s32 	%p1, %r13, %r21;
	@%p1 bra 	$L__BB6_7;
	sub.s32 	%r16, %r13, %r21;
	and.b32  	%r4, %r16, 3;
	setp.eq.s32 	%p2, %r4, 0;
	@%p2 bra 	$L__BB6_4;
	neg.s32 	%r19, %r4;
$L__BB6_3:
	.pragma "nounroll";
	mul.wide.s32 	%rd10, %r21, 4;
	add.s64 	%rd11, %rd1, %rd10;
	add.s64 	%rd12, %rd2, %rd10;
	add.s64 	%rd13, %rd3, %rd10;
	ld.global.f32 	%f1, [%rd13];
	ld.global.f32 	%f2, [%rd12];
	sub.f32 	%f3, %f1, %f2;
	st.global.f32 	[%rd11], %f3;
	add.s32 	%r21, %r21, 1;
	add.s32 	%r19, %r19, 1;
	setp.ne.s32 	%p3, %r19, 0;
	@%p3 bra 	$L__BB6_3;
$L__BB6_4:
	sub.s32 	%r17, %r1, %r13;
	add.s32 	%r18, %r17, %r2;
	setp.gt.u32 	%p4, %r18, -4;
	@%p4 bra 	$L__BB6_7;
	add.s64 	%rd4, %rd3, 8;
	add.s64 	%rd5, %rd2, 8;
	add.s64 	%rd6, %rd1, 8;
$L__BB6_6:
	mul.wide.s32 	%rd14, %r21, 4;
	add.s64 	%rd15, %rd4, %rd14;
	add.s64 	%rd16, %rd5, %rd14;
	add.s64 	%rd17, %rd6, %rd14;
	ld.global.f32 	%f4, [%rd15+-8];
	ld.global.f32 	%f5, [%rd16+-8];
	sub.f32 	%f6, %f4, %f5;
	st.global.f32 	[%rd17+-8], %f6;
	ld.global.f32 	%f7, [%rd15+-4];
	ld.global.f32 	%f8, [%rd16+-4];
	sub.f32 	%f9, %f7, %f8;
	st.global.f32 	[%rd17+-4], %f9;
	ld.global.f32 	%f10, [%rd15];
	ld.global.f32 	%f11, [%rd16];
	sub.f32 	%f12, %f10, %f11;
	st.global.f32 	[%rd17], %f12;
	ld.global.f32 	%f13, [%rd15+4];
	ld.global.f32 	%f14, [%rd16+4];
	sub.f32 	%f15, %f13, %f14;
	st.global.f32 	[%rd17+4], %f15;
	add.s32 	%r21, %r21, 4;
	setp.lt.s32 	%p5, %r21, %r13;
	@%p5 bra 	$L__BB6_6;
$L__BB6_7:
	ret;

}
	// .globl	_Z13matrixSubKernIdEvPT_S1_S1_i
.visible .entry _Z13matrixSubKernIdEvPT_S1_S1_i(
	.param .u64 .ptr .align 1 _Z13matrixSubKernIdEvPT_S1_S1_i_param_0,
	.param .u64 .ptr .align 1 _Z13matrixSubKernIdEvPT_S1_S1_i_param_1,
	.param .u64 .ptr .align 1 _Z13matrixSubKernIdEvPT_S1_S1_i_param_2,
	.param .u32 _Z13matrixSubKernIdEvPT_S1_S1_i_param_3
)
{
	.reg .pred 	%p<6>;
	.reg .b32 	%r<23>;
	.reg .b64 	%rd<18>;
	.reg .b64 	%fd<16>;

	ld.param.u64 	%rd7, [_Z13matrixSubKernIdEvPT_S1_S1_i_param_0];
	ld.param.u64 	%rd8, [_Z13matrixSubKernIdEvPT_S1_S1_i_param_1];
	ld.param.u64 	%rd9, [_Z13matrixSubKernIdEvPT_S1_S1_i_param_2];
	ld.param.u32 	%r13, [_Z13matrixSubKernIdEvPT_S1_S1_i_param_3];
	cvta.to.global.u64 	%rd1, %rd9;
	cvta.to.global.u64 	%rd2, %rd8;
	cvta.to.global.u64 	%rd3, %rd7;
	mov.u32 	%r14, %ctaid.x;
	mov.u32 	%r15, %ntid.x;
	mul.lo.s32 	%r1, %r14, %r15;
	mov.u32 	%r2, %tid.x;
	add.s32 	%r21, %r1, %r2;
	setp.le.s32 	%p1, %r13, %r21;
	@%p1 bra 	$L__BB7_7;
	sub.s32 	%r16, %r13, %r21;
	and.b32  	%r4, %r16, 3;
	setp.eq.s32 	%p2, %r4, 0;
	@%p2 bra 	$L__BB7_4;
	neg.s32 	%r19, %r4;
$L__BB7_3:
	.pragma "nounroll";
	mul.wide.s32 	%rd10, %r21, 8;
	add.s64 	%rd11, %rd1, %rd10;
	add.s64 	%rd12, %rd2, %rd10;
	add.s64 	%rd13, %rd3, %rd10;
	ld.global.f64 	%fd1, [%rd13];
	ld.global.f64 	%fd2, [%rd12];
	sub.f64 	%fd3, %fd1, %fd2;
	st.global.f64 	[%rd11], %fd3;
	add.s32 	%r21, %r21, 1;
	add.s32 	%r19, %r19, 1;
	setp.ne.s32 	%p3, %r19, 0;
	@%p3 bra 	$L__BB7_3;
$L__BB7_4:
	sub.s32 	%r17, %r1, %r13;
	add.s32 	%r18, %r17, %r2;
	setp.gt.u32 	%p4, %r18, -4;
	@%p4 bra 	$L__BB7_7;
	add.s64 	%rd4, %rd3, 16;
	add.s64 	%rd5, %rd2, 16;
	add.s64 	%rd6, %rd1, 16;
$L__BB7_6:
	mul.wide.s32 	%rd14, %r21, 8;
	add.s64 	%rd15, %rd4, %rd14;
	add.s64 	%rd16, %rd5, %rd14;
	add.s64 	%rd17, %rd6, %rd14;
	ld.global.f64 	%fd4, [%rd15+-16];
	ld.global.f64 	%fd5, [%rd16+-16];
	sub.f64 	%fd6, %fd4, %fd5;
	st.global.f64 	[%rd17+-16], %fd6;
	ld.global.f64 	%fd7, [%rd15+-8];
	ld.global.f64 	%fd8, [%rd16+-8];
	sub.f64 	%fd9, %fd7, %fd8;
	st.global.f64 	[%rd17+-8], %fd9;
	ld.global.f64 	%fd10, [%rd15];
	ld.global.f64 	%fd11, [%rd16];
	sub.f64 	%fd12, %fd10, %fd11;
	st.global.f64 	[%rd17], %fd12;
	ld.global.f64 	%fd13, [%rd15+8];
	ld.global.f64 	%fd14, [%rd16+8];
	sub.f64 	%fd15, %fd13, %fd14;
	st.global.f64 	[%rd17+8], %fd15;
	add.s32 	%r21, %r21, 4;
	setp.lt.s32 	%p5, %r21, %r13;
	@%p5 bra 	$L__BB7_6;
$L__BB7_7:
	ret;

}
	// .globl	_Z13vectorDotKernIfEvPT_S1_S1_i
.visible .entry _Z13vectorDotKernIfEvPT_S1_S1_i(
	.param .u64 .ptr .align 1 _Z13vectorDotKernIfEvPT_S1_S1_i_param_0,
	.param .u64 .ptr .align 1 _Z13vectorDotKernIfEvPT_S1_S1_i_param_1,
	.param .u64 .ptr .align 1 _Z13vectorDotKernIfEvPT_S1_S1_i_param_2,
	.param .u32 _Z13vectorDotKernIfEvPT_S1_S1_i_param_3
)
{
	.reg .pred 	%p<6>;
	.reg .b32 	%r<23>;
	.reg .b32 	%f<16>;
	.reg .b64 	%rd<18>;

	ld.param.u64 	%rd7, [_Z13vectorDotKernIfEvPT_S1_S1_i_param_0];
	ld.param.u64 	%rd8, [_Z13vectorDotKernIfEvPT_S1_S1_i_param_1];
	ld.param.u64 	%rd9, [_Z13vectorDotKernIfEvPT_S1_S1_i_param_2];
	ld.param.u32 	%r13, [_Z13vectorDotKernIfEvPT_S1_S1_i_param_3];
	cvta.to.global.u64 	%rd1, %rd9;
	cvta.to.global.u64 	%rd2, %rd8;
	cvta.to.global.u64 	%rd3, %rd7;
	mov.u32 	%r14, %ctaid.x;
	mov.u32 	%r15, %ntid.x;
	mul.lo.s32 	%r1, %r14, %r15;
	mov.u32 	%r2, %tid.x;
	add.s32 	%r21, %r1, %r2;
	setp.le.s32 	%p1, %r13, %r21;
	@%p1 bra 	$L__BB8_7;
	sub.s32 	%r16, %r13, %r21;
	and.b32  	%r4, %r16, 3;
	setp.eq.s32 	%p2, %r4, 0;
	@%p2 bra 	$L__BB8_4;
	neg.s32 	%r19, %r4;
$L__BB8_3:
	.pragma "nounroll";
	mul.wide.s32 	%rd10, %r21, 4;
	add.s64 	%rd11, %rd1, %rd10;
	add.s64 	%rd12, %rd2, %rd10;
	add.s64 	%rd13, %rd3, %rd10;
	ld.global.f32 	%f1, [%rd13];
	ld.global.f32 	%f2, [%rd12];
	mul.f32 	%f3, %f1, %f2;
	st.global.f32 	[%rd11], %f3;
	add.s32 	%r21, %r21, 1;
	add.s32 	%r19, %r19, 1;
	setp.ne.s32 	%p3, %r19, 0;
	@%p3 bra 	$L__BB8_3;
$L__BB8_4:
	sub.s32 	%r17, %r1, %r13;
	add.s32 	%r18, %r17, %r2;
	setp.gt.u32 	%p4, %r18, -4;
	@%p4 bra 	$L__BB8_7;
	add.s64 	%rd4, %rd3, 8;
	add.s64 	%rd5, %rd2, 8;
	add.s64 	%rd6, %rd1, 8;
$L__BB8_6:
	mul.wide.s32 	%rd14, %r21, 4;
	add.s64 	%rd15, %rd4, %rd14;
	add.s64 	%rd16, %rd5, %rd14;
	add.s64 	%rd17, %rd6, %rd14;
	ld.global.f32 	%f4, [%rd15+-8];
	ld.global.f32 	%f5, [%rd16+-8];
	mul.f32 	%f6, %f4, %f5;
	st.global.f32 	[%rd17+-8], %f6;
	ld.global.f32 	%f7, [%rd15+-4];
	ld.global.f32 	%f8, [%rd16+-4];
	mul.f32 	%f9, %f7, %f8;
	st.global.f32 	[%rd17+-4], %f9;
	ld.global.f32 	%f10, [%rd15];
	ld.global.f32 	%f11, [%rd16];
	mul.f32 	%f12, %f10, %f11;
	st.global.f32 	[%rd17], %f12;
	ld.global.f32 	%f13, [%rd15+4];
	ld.global.f32 	%f14, [%rd16+4];
	mul.f32 	%f15, %f13, %f14;
	st.global.f32 	[%rd17+4], %f15;
	add.s32 	%r21, %r21, 4;
	setp.lt.s32 	%p5, %r21, %r13;
	@%p5 bra 	$L__BB8_6;
$L__BB8_7:
	ret;

}
	// .globl	_Z13vectorDotKernIdEvPT_S1_S1_i
.visible .entry _Z13vectorDotKernIdEvPT_S1_S1_i(
	.param .u64 .ptr .align 1 _Z13vectorDotKernIdEvPT_S1_S1_i_param_0,
	.param .u64 .ptr .align 1 _Z13vectorDotKernIdEvPT_S1_S1_i_param_1,
	.param .u64 .ptr .align 1 _Z13vectorDotKernIdEvPT_S1_S1_i_param_2,
	.param .u32 _Z13vectorDotKernIdEvPT_S1_S1_i_param_3
)
{
	.reg .pred 	%p<6>;
	.reg .b32 	%r<23>;
	.reg .b64 	%rd<18>;
	.reg .b64 	%fd<16>;

	ld.param.u64 	%rd7, [_Z13vectorDotKernIdEvPT_S1_S1_i_param_0];
	ld.param.u64 	%rd8, [_Z13vectorDotKernIdEvPT_S1_S1_i_param_1];
	ld.param.u64 	%rd9, [_Z13vectorDotKernIdEvPT_S1_S1_i_param_2];
	ld.param.u32 	%r13, [_Z13vectorDotKernIdEvPT_S1_S1_i_param_3];
	cvta.to.global.u64 	%rd1, %rd9;
	cvta.to.global.u64 	%rd2, %rd8;
	cvta.to.global.u64 	%rd3, %rd7;
	mov.u32 	%r14, %ctaid.x;
	mov.u32 	%r15, %ntid.x;
	mul.lo.s32 	%r1, %r14, %r15;
	mov.u32 	%r2, %tid.x;
	add.s32 	%r21, %r1, %r2;
	setp.le.s32 	%p1, %r13, %r21;
	@%p1 bra 	$L__BB9_7;
	sub.s32 	%r16, %r13, %r21;
	and.b32  	%r4, %r16, 3;
	setp.eq.s32 	%p2, %r4, 0;
	@%p2 bra 	$L__BB9_4;
	neg.s32 	%r19, %r4;
$L__BB9_3:
	.pragma "nounroll";
	mul.wide.s32 	%rd10, %r21, 8;
	add.s64 	%rd11, %rd1, %rd10;
	add.s64 	%rd12, %rd2, %rd10;
	add.s64 	%rd13, %rd3, %rd10;
	ld.global.f64 	%fd1, [%rd13];
	ld.global.f64 	%fd2, [%rd12];
	mul.f64 	%fd3, %fd1, %fd2;
	st.global.f64 	[%rd11], %fd3;
	add.s32 	%r21, %r21, 1;
	add.s32 	%r19, %r19, 1;
	setp.ne.s32 	%p3, %r19, 0;
	@%p3 bra 	$L__BB9_3;
$L__BB9_4:
	sub.s32 	%r17, %r1, %r13;
	add.s32 	%r18, %r17, %r2;
	setp.gt.u32 	%p4, %r18, -4;
	@%p4 bra 	$L__BB9_7;
	add.s64 	%rd4, %rd3, 16;
	add.s64 	%rd5, %rd2, 16;
	add.s64 	%rd6, %rd1, 16;
$L__BB9_6:
	mul.wide.s32 	%rd14, %r21, 8;
	add.s64 	%rd15, %rd4, %rd14;
	add.s64 	%rd16, %rd5, %rd14;
	add.s64 	%rd17, %rd6, %rd14;
	ld.global.f64 	%fd4, [%rd15+-16];
	ld.global.f64 	%fd5, [%rd16+-16];
	mul.f64 	%fd6, %fd4, %fd5;
	st.global.f64 	[%rd17+-16], %fd6;
	ld.global.f64 	%fd7, [%rd15+-8];
	ld.global.f64 	%fd8, [%rd16+-8];
	mul.f64 	%fd9, %fd7, %fd8;
	st.global.f64 	[%rd17+-8], %fd9;
	ld.global.f64 	%fd10, [%rd15];
	ld.global.f64 	%fd11, [%rd16];
	mul.f64 	%fd12, %fd10, %fd11;
	st.global.f64 	[%rd17], %fd12;
	ld.global.f64 	%fd13, [%rd15+8];
	ld.global.f64 	%fd14, [%rd16+8];
	mul.f64 	%fd15, %fd13, %fd14;
	st.global.f64 	[%rd17+8], %fd15;
	add.s32 	%r21, %r21, 4;
	setp.lt.s32 	%p5, %r21, %r13;
	@%p5 bra 	$L__BB9_6;
$L__BB9_7:
	ret;

}
	// .globl	_Z13vectorDivKernIfEvPT_S1_S1_i
.visible .entry _Z13vectorDivKernIfEvPT_S1_S1_i(
	.param .u64 .ptr .align 1 _Z13vectorDivKernIfEvPT_S1_S1_i_param_0,
	.param .u64 .ptr .align 1 _Z13vectorDivKernIfEvPT_S1_S1_i_param_1,
	.param .u64 .ptr .align 1 _Z13vectorDivKernIfEvPT_S1_S1_i_param_2,
	.param .u32 _Z13vectorDivKernIfEvPT_S1_S1_i_param_3
)
{
	.reg .pred 	%p<6>;
	.reg .b32 	%r<23>;
	.reg .b32 	%f<16>;
	.reg .b64 	%rd<18>;

	ld.param.u64 	%rd7, [_Z13vectorDivKernIfEvPT_S1_S1_i_param_0];
	ld.param.u64 	%rd8, [_Z13vectorDivKernIfEvPT_S1_S1_i_param_1];
	ld.param.u64 	%rd9, [_Z13vectorDivKernIfEvPT_S1_S1_i_param_2];
	ld.param.u32 	%r13, [_Z13vectorDivKernIfEvPT_S1_S1_i_param_3];
	cvta.to.global.u64 	%rd1, %rd9;
	cvta.to.global.u64 	%rd2, %rd8;
	cvta.to.global.u64 	%rd3, %rd7;
	mov.u32 	%r14, %ctaid.x;
	mov.u32 	%r15, %ntid.x;
	mul.lo.s32 	%r1, %r14, %r15;
	mov.u32 	%r2, %tid.x;
	add.s32 	%r21, %r1, %r2;
	setp.le.s32 	%p1, %r13, %r21;
	@%p1 bra 	$L__BB10_7;
	sub.s32 	%r16, %r13, %r21;
	and.b32  	%r4, %r16, 3;
	setp.eq.s32 	%p2, %r4, 0;
	@%p2 bra 	$L__BB10_4;
	neg.s32 	%r19, %r4;
$L__BB10_3:
	.pragma "nounroll";
	mul.wide.s32 	%rd10, %r21, 4;
	add.s64 	%rd11, %rd1, %rd10;
	add.s64 	%rd12, %rd2, %rd10;
	add.s64 	%rd13, %rd3, %rd10;
	ld.global.f32 	%f1, [%rd13];
	ld.global.f32 	%f2, [%rd12];
	div.rn.f32 	%f3, %f1, %f2;
	st.global.f32 	[%rd11], %f3;
	add.s32 	%r21, %r21, 1;
	add.s32 	%r19, %r19, 1;
	setp.ne.s32 	%p3, %r19, 0;
	@%p3 bra 	$L__BB10_3;
$L__BB10_4:
	sub.s32 	%r17, %r1, %r13;
	add.s32 	%r18, %r17, %r2;
	setp.gt.u32 	%p4, %r18, -4;
	@%p4 bra 	$L__BB10_7;
	add.s64 	%rd4, %rd3, 8;
	add.s64 	%rd5, %rd2, 8;
	add.s64 	%rd6, %rd1, 8;
$L__BB10_6:
	mul.wide.s32 	%rd14, %r21, 4;
	add.s64 	%rd15, %rd4, %rd14;
	add.s64 	%rd16, %rd5, %rd14;
	add.s64 	%rd17, %rd6, %rd14;
	ld.global.f32 	%f4, [%rd15+-8];
	ld.global.f32 	%f5, [%rd16+-8];
	div.rn.f32 	%f6, %f4, %f5;
	st.global.f32 	[%rd17+-8], %f6;
	ld.global.f32 	%f7, [%rd15+-4];
	ld.global.f32 	%f8, [%rd16+-4];
	div.rn.f32 	%f9, %f7, %f8;
	st.global.f32 	[%rd17+-4], %f9;
	ld.global.f32 	%f10, [%rd15];
	ld.global.f32 	%f11, [%rd16];
	div.rn.f32 	%f12, %f10, %f11;
	st.global.f32 	[%rd17], %f12;
	ld.global.f32 	%f13, [%rd15+4];
	ld.global.f32 	%f14, [%rd16+4];
	div.rn.f32 	%f15, %f13, %f14;
	st.global.f32 	[%rd17+4], %f15;
	add.s32 	%r21, %r21, 4;
	setp.lt.s32 	%p5, %r21, %r13;
	@%p5 bra 	$L__BB10_6;
$L__BB10_7:
	ret;

}
	// .globl	_Z13vectorDivKernIdEvPT_S1_S1_i
.visible .entry _Z13vectorDivKernIdEvPT_S1_S1_i(
	.param .u64 .ptr .align 1 _Z13vectorDivKernIdEvPT_S1_S1_i_param_0,
	.param .u64 .ptr .align 1 _Z13vectorDivKernIdEvPT_S1_S1_i_param_1,
	.param .u64 .ptr .align 1 _Z13vectorDivKernIdEvPT_S1_S1_i_param_2,
	.param .u32 _Z13vectorDivKernIdEvPT_S1_S1_i_param_3
)
{
	.reg .pred 	%p<6>;
	.reg .b32 	%r<23>;
	.reg .b64 	%rd<18>;
	.reg .b64 	%fd<16>;

	ld.param.u64 	%rd7, [_Z13vectorDivKernIdEvPT_S1_S1_i_param_0];
	ld.param.u64 	%rd8, [_Z13vectorDivKernIdEvPT_S1_S1_i_param_1];
	ld.param.u64 	%rd9, [_Z13vectorDivKernIdEvPT_S1_S1_i_param_2];
	ld.param.u32 	%r13, [_Z13vectorDivKernIdEvPT_S1_S1_i_param_3];
	cvta.to.global.u64 	%rd1, %rd9;
	cvta.to.global.u64 	%rd2, %rd8;
	cvta.to.global.u64 	%rd3, %rd7;
	mov.u32 	%r14, %ctaid.x;
	mov.u32 	%r15, %ntid.x;
	mul.lo.s32 	%r1, %r14, %r15;
	mov.u32 	%r2, %tid.x;
	add.s32 	%r21, %r1, %r2;
	setp.le.s32 	%p1, %r13, %r21;
	@%p1 bra 	$L__BB11_7;
	sub.s32 	%r16, %r13, %r21;
	and.b32  	%r4, %r16, 3;
	setp.eq.s32 	%p2, %r4, 0;
	@%p2 bra 	$L__BB11_4;
	neg.s32 	%r19, %r4;
$L__BB11_3:
	.pragma "nounroll";
	mul.wide.s32 	%rd10, %r21, 8;
	add.s64 	%rd11, %rd1, %rd10;
	add.s64 	%rd12, %rd2, %rd10;
	add.s64 	%rd13, %rd3, %rd10;
	ld.global.f64 	%fd1, [%rd13];
	ld.global.f64 	%fd2, [%rd12];
	div.rn.f64 	%fd3, %fd1, %fd2;
	st.global.f64 	[%rd11], %fd3;
	add.s32 	%r21, %r21, 1;
	add.s32 	%r19, %r19, 1;
	setp.ne.s32 	%p3, %r19, 0;
	@%p3 bra 	$L__BB11_3;
$L__BB11_4:
	sub.s32 	%r17, %r1, %r13;
	add.s32 	%r18, %r17, %r2;
	setp.gt.u32 	%p4, %r18, -4;
	@%p4 bra 	$L__BB11_7;
	add.s64 	%rd4, %rd3, 16;
	add.s64 	%rd5, %rd2, 16;
	add.s64 	%rd6, %rd1, 16;
$L__BB11_6:
	mul.wide.s32 	%rd14, %r21, 8;
	add.s64 	%rd15, %rd4, %rd14;
	add.s64 	%rd16, %rd5, %rd14;
	add.s64 	%rd17, %rd6, %rd14;
	ld.global.f64 	%fd4, [%rd15+-16];
	ld.global.f64 	%fd5, [%rd16+-16];
	div.rn.f64 	%fd6, %fd4, %fd5;
	st.global.f64 	[%rd17+-16], %fd6;
	ld.global.f64 	%fd7, [%rd15+-8];
	ld.global.f64 	%fd8, [%rd16+-8];
	div.rn.f64 	%fd9, %fd7, %fd8;
	st.global.f64 	[%rd17+-8], %fd9;
	ld.global.f64 	%fd10, [%rd15];
	ld.global.f64 	%fd11, [%rd16];
	div.rn.f64 	%fd12, %fd10, %fd11;
	st.global.f64 	[%rd17], %fd12;
	ld.global.f64 	%fd13, [%rd15+8];
	ld.global.f64 	%fd14, [%rd16+8];
	div.rn.f64 	%fd15, %fd13, %fd14;
	st.global.f64 	[%rd17+8], %fd15;
	add.s32 	%r21, %r21, 4;
	setp.lt.s32 	%p5, %r21, %r13;
	@%p5 bra 	$L__BB11_6;
$L__BB11_7:
	ret;

}


// ===== COMPILED SASS (sm_100) =====

	.target	sm_100

	.elftype	@"ET_EXEC"


//--------------------- .note.nv.tkinfo           --------------------------
	.section	.note.nv.tkinfo,"",@"SHT_NOTE"
	.sectionflags	@"SHF_NOTE_NV_TKINFO"
	.tkinfo
        /*0018*/ 	.word	0x00000002
        /*0030*/ 	.string	""
        /*0030*/ 	.string	"ptxas"
        /*0030*/ 	.string	"Cuda compilation tools, release 13.0, V13.0.88"
        /*0030*/ 	.string	"Build cuda_13.0.r13.0/compiler.36424714_0"
        /*0030*/ 	.string	"-arch sm_100 -m 64 "



//--------------------- .note.nv.cuinfo           --------------------------
	.section	.note.nv.cuinfo,"",@"SHT_NOTE"
	.sectionflags	@"SHF_NOTE_NV_CUINFO"
        /*0018*/ 	.short	0x0002
        /*001a*/ 	.short	0x0064
        /*001c*/ 	.short	0x0082
	.zero		2


//--------------------- .nv.info                  --------------------------
	.section	.nv.info,"",@"SHT_CUDA_INFO"
	.align	4


	//----- nvinfo : EIATTR_REGCOUNT
	.align		4
        /*0000*/ 	.byte	0x04, 0x2f
        /*0002*/ 	.short	(.L_1 - .L_0)
	.align		4
.L_0:
        /*0004*/ 	.word	index@(_Z13scalarAddKernIfEvPT_S0_i)
        /*0008*/ 	.word	0x00000010


	//----- nvinfo : EIATTR_FRAME_SIZE
	.align		4
.L_1:
        /*000c*/ 	.byte	0x04, 0x11
        /*000e*/ 	.short	(.L_3 - .L_2)
	.align		4
.L_2:
        /*0010*/ 	.word	index@(_Z13scalarAddKernIfEvPT_S0_i)
        /*0014*/ 	.word	0x00000000


	//----- nvinfo : EIATTR_REGCOUNT
	.align		4
.L_3:
        /*0018*/ 	.byte	0x04, 0x2f
        /*001a*/ 	.short	(.L_5 - .L_4)
	.align		4
.L_4:
        /*001c*/ 	.word	index@(_Z13scalarAddKernIdEvPT_S0_i)
        /*0020*/ 	.word	0x00000010


	//----- nvinfo : EIATTR_FRAME_SIZE
	.align		4
.L_5:
        /*0024*/ 	.byte	0x04, 0x11
        /*0026*/ 	.short	(.L_7 - .L_6)
	.align		4
.L_6:
        /*0028*/ 	.word	index@(_Z13scalarAddKernIdEvPT_S0_i)
        /*002c*/ 	.word	0x00000000


	//----- nvinfo : EIATTR_REGCOUNT
	.align		4
.L_7:
        /*0030*/ 	.byte	0x04, 0x2f
        /*0032*/ 	.short	(.L_9 - .L_8)
	.align		4
.L_8:
        /*0034*/ 	.word	index@(_Z13scalarSubKernIfEvPT_S0_i)
        /*0038*/ 	.word	0x00000010


	//----- nvinfo : EIATTR_FRAME_SIZE
	.align		4
.L_9:
        /*003c*/ 	.byte	0x04, 0x11
        /*003e*/ 	.short	(.L_11 - .L_10)
	.align		4
.L_10:
        /*0040*/ 	.word	index@(_Z13scalarSubKernIfEvPT_S0_i)
        /*0044*/ 	.word	0x00000000


	//----- nvinfo : EIATTR_REGCOUNT
	.align		4
.L_11:
        /*0048*/ 	.byte	0x04, 0x2f
        /*004a*/ 	.short	(.L_13 - .L_12)
	.align		4
.L_12:
        /*004c*/ 	.word	index@(_Z13scalarSubKernIdEvPT_S0_i)
        /*0050*/ 	.word	0x00000010


	//----- nvinfo : EIATTR_FRAME_SIZE
	.align		4
.L_13:
        /*0054*/ 	.byte	0x04, 0x11
        /*0056*/ 	.short	(.L_15 - .L_14)
	.align		4
.L_14:
        /*0058*/ 	.word	index@(_Z13scalarSubKernIdEvPT_S0_i)
        /*005c*/ 	.word	0x00000000


	//----- nvinfo : EIATTR_REGCOUNT
	.align		4
.L_15:
        /*0060*/ 	.byte	0x04, 0x2f
        /*0062*/ 	.short	(.L_17 - .L_16)
	.align		4
.L_16:
        /*0064*/ 	.word	index@(_Z13matrixAddKernIfEvPT_S1_S1_i)
        /*0068*/ 	.word	0x00000014


	//----- nvinfo : EIATTR_FRAME_SIZE
	.align		4
.L_17:
        /*006c*/ 	.byte	0x04, 0x11
        /*006e*/ 	.short	(.L_19 - .L_18)
	.align		4
.L_18:
        /*0070*/ 	.word	index@(_Z13matrixAddKernIfEvPT_S1_S1_i)
        /*0074*/ 	.word	0x00000000


	//----- nvinfo : EIATTR_REGCOUNT
	.align		4
.L_19:
        /*0078*/ 	.byte	0x04, 0x2f
        /*007a*/ 	.short	(.L_21 - .L_20)
	.align		4
.L_20:
        /*007c*/ 	.word	index@(_Z13matrixAddKernIdEvPT_S1_S1_i)
        /*0080*/ 	.word	0x00000016


	//----- nvinfo : EIATTR_FRAME_SIZE
	.align		4
.L_21:
        /*0084*/ 	.byte	0x04, 0x11
        /*0086*/ 	.short	(.L_23 - .L_22)
	.align		4
.L_22:
        /*0088*/ 	.word	index@(_Z13matrixAddKernIdEvPT_S1_S1_i)
        /*008c*/ 	.word	0x00000000


	//----- nvinfo : EIATTR_REGCOUNT
	.align		4
.L_23:
        /*0090*/ 	.byte	0x04, 0x2f
        /*0092*/ 	.short	(.L_25 - .L_24)
	.align		4
.L_24:
        /*0094*/ 	.word	index@(_Z13matrixSubKernIfEvPT_S1_S1_i)
        /*0098*/ 	.word	0x00000014


	//----- nvinfo : EIATTR_FRAME_SIZE
	.align		4
.L_25:
        /*009c*/ 	.byte	0x04, 0x11
        /*009e*/ 	.short	(.L_27 - .L_26)
	.align		4
.L_26:
        /*00a0*/ 	.word	index@(_Z13matrixSubKernIfEvPT_S1_S1_i)
        /*00a4*/ 	.word	0x00000000


	//----- nvinfo : EIATTR_REGCOUNT
	.align		4
.L_27:
        /*00a8*/ 	.byte	0x04, 0x2f
        /*00aa*/ 	.short	(.L_29 - .L_28)
	.align		4
.L_28:
        /*00ac*/ 	.word	index@(_Z13matrixSubKernIdEvPT_S1_S1_i)
        /*00b0*/ 	.word	0x00000016


	//----- nvinfo : EIATTR_FRAME_SIZE
	.align		4
.L_29:
        /*00b4*/ 	.byte	0x04, 0x11
        /*00b6*/ 	.short	(.L_31 - .L_30)
	.align		4
.L_30:
        /*00b8*/ 	.word	index@(_Z13matrixSubKernIdEvPT_S1_S1_i)
        /*00bc*/ 	.word	0x00000000


	//----- nvinfo : EIATTR_REGCOUNT
	.align		4
.L_31:
        /*00c0*/ 	.byte	0x04, 0x2f
        /*00c2*/ 	.short	(.L_33 - .L_32)
	.align		4
.L_32:
        /*00c4*/ 	.word	index@(_Z13vectorDotKernIfEvPT_S1_S1_i)
        /*00c8*/ 	.word	0x00000014


	//----- nvinfo : EIATTR_FRAME_SIZE
	.align		4
.L_33:
        /*00cc*/ 	.byte	0x04, 0x11
        /*00ce*/ 	.short	(.L_35 - .L_34)
	.align		4
.L_34:
        /*00d0*/ 	.word	index@(_Z13vectorDotKernIfEvPT_S1_S1_i)
        /*00d4*/ 	.word	0x00000000


	//----- nvinfo : EIATTR_REGCOUNT
	.align		4
.L_35:
        /*00d8*/ 	.byte	0x04, 0x2f
        /*00da*/ 	.short	(.L_37 - .L_36)
	.align		4
.L_36:
        /*00dc*/ 	.word	index@(_Z13vectorDotKernIdEvPT_S1_S1_i)
        /*00e0*/ 	.word	0x00000016


	//----- nvinfo : EIATTR_FRAME_SIZE
	.align		4
.L_37:
        /*00e4*/ 	.byte	0x04, 0x11
        /*00e6*/ 	.short	(.L_39 - .L_38)
	.align		4
.L_38:
        /*00e8*/ 	.word	index@(_Z13vectorDotKernIdEvPT_S1_S1_i)
        /*00ec*/ 	.word	0x00000000


	//----- nvinfo : EIATTR_REGCOUNT
	.align		4
.L_39:
        /*00f0*/ 	.byte	0x04, 0x2f
        /*00f2*/ 	.short	(.L_41 - .L_40)
	.align		4
.L_40:
        /*00f4*/ 	.word	index@(_Z13vectorDivKernIfEvPT_S1_S1_i)
        /*00f8*/ 	.word	0x00000018


	//----- nvinfo : EIATTR_FRAME_SIZE
	.align		4
.L_41:
        /*00fc*/ 	.byte	0x04, 0x11
        /*00fe*/ 	.short	(.L_43 - .L_42)
	.align		4
.L_42:
        /*0100*/ 	.word	index@($__internal_1_$__cuda_sm3x_div_rn_noftz_f32_slowpath)
        /*0104*/ 	.word	0x00000000


	//----- nvinfo : EIATTR_FRAME_SIZE
	.align		4
.L_43:
        /*0108*/ 	.byte	0x04, 0x11
        /*010a*/ 	.short	(.L_45 - .L_44)
	.align		4
.L_44:
        /*010c*/ 	.word	index@(_Z13vectorDivKernIfEvPT_S1_S1_i)
        /*0110*/ 	.word	0x00000000


	//----- nvinfo : EIATTR_REGCOUNT
	.align		4
.L_45:
        /*0114*/ 	.byte	0x04, 0x2f
        /*0116*/ 	.short	(.L_47 - .L_46)
	.align		4
.L_46:
        /*0118*/ 	.word	index@(_Z13vectorDivKernIdEvPT_S1_S1_i)
        /*011c*/ 	.word	0x00000022


	//----- nvinfo : EIATTR_FRAME_SIZE
	.align		4
.L_47:
        /*0120*/ 	.byte	0x04, 0x11
        /*0122*/ 	.short	(.L_49 - .L_48)
	.align		4
.L_48:
        /*0124*/ 	.word	index@($__internal_0_$__cuda_sm20_div_rn_f64_full)
        /*0128*/ 	.word	0x00000000


	//----- nvinfo : EIATTR_FRAME_SIZE
	.align		4
.L_49:
        /*012c*/ 	.byte	0x04, 0x11
        /*012e*/ 	.short	(.L_51 - .L_50)
	.align		4
.L_50:
        /*0130*/ 	.word	index@(_Z13vectorDivKernIdEvPT_S1_S1_i)
        /*0134*/ 	.word	0x00000000


	//----- nvinfo : EIATTR_MIN_STACK_SIZE
	.align		4
.L_51:
        /*0138*/ 	.byte	0x04, 0x12
        /*013a*/ 	.short	(.L_53 - .L_52)
	.align		4
.L_52:
        /*013c*/ 	.word	index@(_Z13vectorDivKernIdEvPT_S1_S1_i)
        /*0140*/ 	.word	0x00000000


	//----- nvinfo : EIATTR_MIN_STACK_SIZE
	.align		4
.L_53:
        /*0144*/ 	.byte	0x04, 0x12
        /*0146*/ 	.short	(.L_55 - .L_54)
	.align		4
.L_54:
        /*0148*/ 	.word	index@(_Z13vectorDivKernIfEvPT_S1_S1_i)
        /*014c*/ 	.word	0x00000000


	//----- nvinfo : EIATTR_MIN_STACK_SIZE
	.align		4
.L_55:
        /*0150*/ 	.byte	0x04, 0x12
        /*0152*/ 	.short	(.L_57 - .L_56)
	.align		4
.L_56:
        /*0154*/ 	.word	index@(_Z13vectorDotKernIdEvPT_S1_S1_i)
        /*0158*/ 	.word	0x00000000


	//----- nvinfo : EIATTR_MIN_STACK_SIZE
	.align		4
.L_57:
        /*015c*/ 	.byte	0x04, 0x12
        /*015e*/ 	.short	(.L_59 - .L_58)
	.align		4
.L_58:
        /*0160*/ 	.word	index@(_Z13vectorDotKernIfEvPT_S1_S1_i)
        /*0164*/ 	.word	0x00000000


	//----- nvinfo : EIATTR_MIN_STACK_SIZE
	.align		4
.L_59:
        /*0168*/ 	.byte	0x04, 0x12
        /*016a*/ 	.short	(.L_61 - .L_60)
	.align		4
.L_60:
        /*016c*/ 	.word	index@(_Z13matrixSubKernIdEvPT_S1_S1_i)
        /*0170*/ 	.word	0x00000000


	//----- nvinfo : EIATTR_MIN_STACK_SIZE
	.align		4
.L_61:
        /*0174*/ 	.byte	0x04, 0x12
        /*0176*/ 	.short	(.L_63 - .L_62)
	.align		4
.L_62:
        /*0178*/ 	.word	index@(_Z13matrixSubKernIfEvPT_S1_S1_i)
        /*017c*/ 	.word	0x00000000


	//----- nvinfo : EIATTR_MIN_STACK_SIZE
	.align		4
.L_63:
        /*0180*/ 	.byte	0x04, 0x12
        /*0182*/ 	.short	(.L_65 - .L_64)
	.align		4
.L_64:
        /*0184*/ 	.word	index@(_Z13matrixAddKernIdEvPT_S1_S1_i)
        /*0188*/ 	.word	0x00000000


	//----- nvinfo : EIATTR_MIN_STACK_SIZE
	.align		4
.L_65:
        /*018c*/ 	.byte	0x04, 0x12
        /*018e*/ 	.short	(.L_67 - .L_66)
	.align		4
.L_66:
        /*0190*/ 	.word	index@(_Z13matrixAddKernIfEvPT_S1_S1_i)
        /*0194*/ 	.word	0x00000000


	//----- nvinfo : EIATTR_MIN_STACK_SIZE
	.align		4
.L_67:
        /*0198*/ 	.byte	0x04, 0x12
        /*019a*/ 	.short	(.L_69 - .L_68)
	.align		4
.L_68:
        /*019c*/ 	.word	index@(_Z13scalarSubKernIdEvPT_S0_i)
        /*01a0*/ 	.word	0x00000000


	//----- nvinfo : EIATTR_MIN_STACK_SIZE
	.align		4
.L_69:
        /*01a4*/ 	.byte	0x04, 0x12
        /*01a6*/ 	.short	(.L_71 - .L_70)
	.align		4
.L_70:
        /*01a8*/ 	.word	index@(_Z13scalarSubKernIfEvPT_S0_i)
        /*01ac*/ 	.word	0x00000000


	//----- nvinfo : EIATTR_MIN_STACK_SIZE
	.align		4
.L_71:
        /*01b0*/ 	.byte	0x04, 0x12
        /*01b2*/ 	.short	(.L_73 - .L_72)
	.align		4
.L_72:
        /*01b4*/ 	.word	index@(_Z13scalarAddKernIdEvPT_S0_i)
        /*01b8*/ 	.word	0x00000000


	//----- nvinfo : EIATTR_MIN_STACK_SIZE
	.align		4
.L_73:
        /*01bc*/ 	.byte	0x04, 0x12
        /*01be*/ 	.short	(.L_75 - .L_74)
	.align		4
.L_74:
        /*01c0*/ 	.word	index@(_Z13scalarAddKernIfEvPT_S0_i)
        /*01c4*/ 	.word	0x00000000
.L_75:


//--------------------- .nv.compat                --------------------------
	.section	.nv.compat,"",@"SHT_CUDA_COMPAT_INFO"
	.align	4
        /*0000*/ 	.byte	0x02, 0x09, 0x00, 0x00, 0x02, 0x02, 0x01, 0x00, 0x02, 0x05, 0x05, 0x00, 0x03, 0x07, 0x01, 0x01
        /*0010*/ 	.byte	0x02, 0x03, 0x00, 0x00, 0x02, 0x06, 0x01, 0x00, 0x04, 0x0b, 0x08, 0x00, 0x01, 0x00, 0x00, 0x00
        /*0020*/ 	.byte	0x00, 0x00, 0x00, 0x00


//--------------------- .nv.info._Z13vectorDivKernIdEvPT_S1_S1_i --------------------------
	.section	.nv.info._Z13vectorDivKernIdEvPT_S1_S1_i,"",@"SHT_CUDA_INFO"
	.sectionflags	@""
	.align	4


	//----- nvinfo : EIATTR_CUDA_API_VERSION
	.align		4
        /*0000*/ 	.byte	0x04, 0x37
        /*0002*/ 	.short	(.L_77 - .L_76)
.L_76:
        /*0004*/ 	.word	0x00000082


	//----- nvinfo : EIATTR_KPARAM_INFO
	.align		4
.L_77:
        /*0008*/ 	.byte	0x04, 0x17
        /*000a*/ 	.short	(.L_79 - .L_78)
.L_78:
        /*000c*/ 	.word	0x00000000
        /*0010*/ 	.short	0x0003
        /*0012*/ 	.short	0x0018
        /*0014*/ 	.byte	0x00, 0xf0, 0x11, 0x00


	//----- nvinfo : EIATTR_KPARAM_INFO
	.align		4
.L_79:
        /*0018*/ 	.byte	0x04, 0x17
        /*001a*/ 	.short	(.L_81 - .L_80)
.L_80:
        /*001c*/ 	.word	0x00000000
        /*0020*/ 	.short	0x0002
        /*0022*/ 	.short	0x0010
        /*0024*/ 	.byte	0x00, 0xf5, 0x21, 0x00


	//----- nvinfo : EIATTR_KPARAM_INFO
	.align		4
.L_81:
        /*0028*/ 	.byte	0x04, 0x17
        /*002a*/ 	.short	(.L_83 - .L_82)
.L_82:
        /*002c*/ 	.word	0x00000000
        /*0030*/ 	.short	0x0001
        /*0032*/ 	.short	0x0008
        /*0034*/ 	.byte	0x00, 0xf5, 0x21, 0x00


	//----- nvinfo : EIATTR_KPARAM_INFO
	.align		4
.L_83:
        /*0038*/ 	.byte	0x04, 0x17
        /*003a*/ 	.short	(.L_85 - .L_84)
.L_84:
        /*003c*/ 	.word	0x00000000
        /*0040*/ 	.short	0x0000
        /*0042*/ 	.short	0x0000
        /*0044*/ 	.byte	0x00, 0xf5, 0x21, 0x00


	//----- nvinfo : EIATTR_SPARSE_MMA_MASK
	.align		4
.L_85:
        /*0048*/ 	.byte	0x03, 0x50
        /*004a*/ 	.short	0x0000


	//----- nvinfo : EIATTR_MAXREG_COUNT
	.align		4
        /*004c*/ 	.byte	0x03, 0x1b
        /*004e*/ 	.short	0x00ff


	//----- nvinfo : EIATTR_MERCURY_ISA_VERSION
	.align		4
        /*0050*/ 	.byte	0x03, 0x5f
        /*0052*/ 	.short	0x0101


	//----- nvinfo : EIATTR_VRC_CTA_INIT_COUNT
	.align		4
        /*0054*/ 	.byte	0x02, 0x4a
	.zero		1
	.zero		1


	//----- nvinfo : EIATTR_EXIT_INSTR_OFFSETS
	.align		4
        /*0058*/ 	.byte	0x04, 0x1c
        /*005a*/ 	.short	(.L_87 - .L_86)


	//   ....[0]....
.L_86:
        /*005c*/ 	.word	0x00000080


	//   ....[1]....
        /*0060*/ 	.word	0x00000350


	//   ....[2]....
        /*0064*/ 	.word	0x00000ab0


	//----- nvinfo : EIATTR_CRS_STACK_SIZE
	.align		4
.L_87:
        /*0068*/ 	.byte	0x04, 0x1e
        /*006a*/ 	.short	(.L_89 - .L_88)
.L_88:
        /*006c*/ 	.word	0x00000000


	//----- nvinfo : EIATTR_CBANK_PARAM_SIZE
	.align		4
.L_89:
        /*0070*/ 	.byte	0x03, 0x19
        /*0072*/ 	.short	0x001c


	//----- nvinfo : EIATTR_PARAM_CBANK
	.align		4
        /*0074*/ 	.byte	0x04, 0x0a
        /*0076*/ 	.short	(.L_91 - .L_90)
	.align		4
.L_90:
        /*0078*/ 	.word	index@(.nv.constant0._Z13vectorDivKernIdEvPT_S1_S1_i)
        /*007c*/ 	.short	0x0380
        /*007e*/ 	.short	0x001c


	//----- nvinfo : EIATTR_SW_WAR
	.align		4
.L_91:
        /*0080*/ 	.byte	0x04, 0x36
        /*0082*/ 	.short	(.L_93 - .L_92)
.L_92:
        /*0084*/ 	.word	0x00000008
.L_93:


//--------------------- .nv.info._Z13vectorDivKernIfEvPT_S1_S1_i --------------------------
	.section	.nv.info._Z13vectorDivKernIfEvPT_S1_S1_i,"",@"SHT_CUDA_INFO"
	.sectionflags	@""
	.align	4


	//----- nvinfo : EIATTR_CUDA_API_VERSION
	.align		4
        /*0000*/ 	.byte	0x04, 0x37
        /*0002*/ 	.short	(.L_95 - .L_94)
.L_94:
        /*0004*/ 	.word	0x00000082


	//----- nvinfo : EIATTR_KPARAM_INFO
	.align		4
.L_95:
        /*0008*/ 	.byte	0x04, 0x17
        /*000a*/ 	.short	(.L_97 - .L_96)
.L_96:
        /*000c*/ 	.word	0x00000000
        /*0010*/ 	.short	0x0003
        /*0012*/ 	.short	0x0018
        /*0014*/ 	.byte	0x00, 0xf0, 0x11, 0x00


	//----- nvinfo : EIATTR_KPARAM_INFO
	.align		4
.L_97:
        /*0018*/ 	.byte	0x04, 0x17
        /*001a*/ 	.short	(.L_99 - .L_98)
.L_98:
        /*001c*/ 	.word	0x00000000
        /*0020*/ 	.short	0x0002
        /*0022*/ 	.short	0x0010
        /*0024*/ 	.byte	0x00, 0xf5, 0x21, 0x00


	//----- nvinfo : EIATTR_KPARAM_INFO
	.align		4
.L_99:
        /*0028*/ 	.byte	0x04, 0x17
        /*002a*/ 	.short	(.L_101 - .L_100)
.L_100:
        /*002c*/ 	.word	0x00000000
        /*0030*/ 	.short	0x0001
        /*0032*/ 	.short	0x0008
        /*0034*/ 	.byte	0x00, 0xf5, 0x21, 0x00


	//----- nvinfo : EIATTR_KPARAM_INFO
	.align		4
.L_101:
        /*0038*/ 	.byte	0x04, 0x17
        /*003a*/ 	.short	(.L_103 - .L_102)
.L_102:
        /*003c*/ 	.word	0x00000000
        /*0040*/ 	.short	0x0000
        /*0042*/ 	.short	0x0000
        /*0044*/ 	.byte	0x00, 0xf5, 0x21, 0x00


	//----- nvinfo : EIATTR_SPARSE_MMA_MASK
	.align		4
.L_103:
        /*0048*/ 	.byte	0x03, 0x50
        /*004a*/ 	.short	0x0000


	//----- nvinfo : EIATTR_MAXREG_COUNT
	.align		4
        /*004c*/ 	.byte	0x03, 0x1b
        /*004e*/ 	.short	0x00ff


	//----- nvinfo : EIATTR_MERCURY_ISA_VERSION
	.align		4
        /*0050*/ 	.byte	0x03, 0x5f
        /*0052*/ 	.short	0x0101


	//----- nvinfo : EIATTR_VRC_CTA_INIT_COUNT
	.align		4
        /*0054*/ 	.byte	0x02, 0x4a
	.zero		1
	.zero		1


	//----- nvinfo : EIATTR_EXIT_INSTR_OFFSETS
	.align		4
        /*0058*/ 	.byte	0x04, 0x1c
        /*005a*/ 	.short	(.L_105 - .L_104)


	//   ....[0]....
.L_104:
        /*005c*/ 	.word	0x00000080


	//   ....[1]....
        /*0060*/ 	.word	0x000002e0


	//   ....[2]....
        /*0064*/ 	.word	0x00000880


	//----- nvinfo : EIATTR_CRS_STACK_SIZE
	.align		4
.L_105:
        /*0068*/ 	.byte	0x04, 0x1e
        /*006a*/ 	.short	(.L_107 - .L_106)
.L_106:
        /*006c*/ 	.word	0x00000000


	//----- nvinfo : EIATTR_CBANK_PARAM_SIZE
	.align		4
.L_107:
        /*0070*/ 	.byte	0x03, 0x19
        /*0072*/ 	.short	0x001c


	//----- nvinfo : EIATTR_PARAM_CBANK
	.align		4
        /*0074*/ 	.byte	0x04, 0x0a
        /*0076*/ 	.short	(.L_109 - .L_108)
	.align		4
.L_108:
        /*0078*/ 	.word	index@(.nv.constant0._Z13vectorDivKernIfEvPT_S1_S1_i)
        /*007c*/ 	.short	0x0380
        /*007e*/ 	.short	0x001c


	//----- nvinfo : EIATTR_SW_WAR
	.align		4
.L_109:
        /*0080*/ 	.byte	0x04, 0x36
        /*0082*/ 	.short	(.L_111 - .L_110)
.L_110:
        /*0084*/ 	.word	0x00000008
.L_111:


//--------------------- .nv.info._Z13vectorDotKernIdEvPT_S1_S1_i --------------------------
	.section	.nv.info._Z13vectorDotKernIdEvPT_S1_S1_i,"",@"SHT_CUDA_INFO"
	.sectionflags	@""
	.align	4


	//----- nvinfo : EIATTR_CUDA_API_VERSION
	.align		4
        /*0000*/ 	.byte	0x04, 0x37
        /*0002*/ 	.short	(.L_113 - .L_112)
.L_112:
        /*0004*/ 	.word	0x00000082


	//----- nvinfo : EIATTR_KPARAM_INFO
	.align		4
.L_113:
        /*0008*/ 	.byte	0x04, 0x17
        /*000a*/ 	.short	(.L_115 - .L_114)
.L_114:
        /*000c*/ 	.word	0x00000000
        /*0010*/ 	.short	0x0003
        /*0012*/ 	.short	0x0018
        /*0014*/ 	.byte	0x00, 0xf0, 0x11, 0x00


	//----- nvinfo : EIATTR_KPARAM_INFO
	.align		4
.L_115:
        /*0018*/ 	.byte	0x04, 0x17
        /*001a*/ 	.short	(.L_117 - .L_116)
.L_116:
        /*001c*/ 	.word	0x00000000
        /*0020*/ 	.short	0x0002
        /*0022*/ 	.short	0x0010
        /*0024*/ 	.byte	0x00, 0xf5, 0x21, 0x00


	//----- nvinfo : EIATTR_KPARAM_INFO
	.align		4
.L_117:
        /*0028*/ 	.byte	0x04, 0x17
        /*002a*/ 	.short	(.L_119 - .L_118)
.L_118:
        /*002c*/ 	.word	0x00000000
        /*0030*/ 	.short	0x0001
        /*0032*/ 	.short	0x0008
        /*0034*/ 	.byte	0x00, 0xf5, 0x21, 0x00


	//----- nvinfo : EIATTR_KPARAM_INFO
	.align		4
.L_119:
        /*0038*/ 	.byte	0x04, 0x17
        /*003a*/ 	.short	(.L_121 - .L_120)
.L_120:
        /*003c*/ 	.word	0x00000000
        /*0040*/ 	.short	0x0000
        /*0042*/ 	.short	0x0000
        /*0044*/ 	.byte	0x00, 0xf5, 0x21, 0x00


	//----- nvinfo : EIATTR_SPARSE_MMA_MASK
	.align		4
.L_121:
        /*0048*/ 	.byte	0x03, 0x50
        /*004a*/ 	.short	0x0000


	//----- nvinfo : EIATTR_MAXREG_COUNT
	.align		4
        /*004c*/ 	.byte	0x03, 0x1b
        /*004e*/ 	.short	0x00ff


	//----- nvinfo : EIATTR_MERCURY_ISA_VERSION
	.align		4
        /*0050*/ 	.byte	0x03, 0x5f
        /*0052*/ 	.short	0x0101


	//----- nvinfo : EIATTR_VRC_CTA_INIT_COUNT
	.align		4
        /*0054*/ 	.byte	0x02, 0x4a
	.zero		1
	.zero		1


	//----- nvinfo : EIATTR_EXIT_INSTR_OFFSETS
	.align		4
        /*0058*/ 	.byte	0x04, 0x1c
        /*005a*/ 	.short	(.L_123 - .L_122)


	//   ....[0]....
.L_122:
        /*005c*/ 	.word	0x00000080


	//   ....[1]....
        /*0060*/ 	.word	0x00000200


	//   ....[2]....
        /*0064*/ 	.word	0x00000450


	//----- nvinfo : EIATTR_CRS_STACK_SIZE
	.align		4
.L_123:
        /*0068*/ 	.byte	0x04, 0x1e
        /*006a*/ 	.short	(.L_125 - .L_124)
.L_124:
        /*006c*/ 	.word	0x00000000


	//----- nvinfo : EIATTR_CBANK_PARAM_SIZE
	.align		4
.L_125:
        /*0070*/ 	.byte	0x03, 0x19
        /*0072*/ 	.short	0x001c


	//----- nvinfo : EIATTR_PARAM_CBANK
	.align		4
        /*0074*/ 	.byte	0x04, 0x0a
        /*0076*/ 	.short	(.L_127 - .L_126)
	.align		4
.L_126:
        /*0078*/ 	.word	index@(.nv.constant0._Z13vectorDotKernIdEvPT_S1_S1_i)
        /*007c*/ 	.short	0x0380
        /*007e*/ 	.short	0x001c


	//----- nvinfo : EIATTR_SW_WAR
	.align		4
.L_127:
        /*0080*/ 	.byte	0x04, 0x36
        /*0082*/ 	.short	(.L_129 - .L_128)
.L_128:
        /*0084*/ 	.word	0x00000008
.L_129:


//--------------------- .nv.info._Z13vectorDotKernIfEvPT_S1_S1_i --------------------------
	.section	.nv.info._Z13vectorDotKernIfEvPT_S1_S1_i,"",@"SHT_CUDA_INFO"
	.sectionflags	@""
	.align	4


	//----- nvinfo : EIATTR_CUDA_API_VERSION
	.align		4
        /*0000*/ 	.byte	0x04, 0x37
        /*0002*/ 	.short	(.L_131 - .L_130)
.L_130:
        /*0004*/ 	.word	0x00000082


	//----- nvinfo : EIATTR_KPARAM_INFO
	.align		4
.L_131:
        /*0008*/ 	.byte	0x04, 0x17
        /*000a*/ 	.short	(.L_133 - .L_132)
.L_132:
        /*000c*/ 	.word	0x00000000
        /*0010*/ 	.short	0x0003
        /*0012*/ 	.short	0x0018
        /*0014*/ 	.byte	0x00, 0xf0, 0x11, 0x00


	//----- nvinfo : EIATTR_KPARAM_INFO
	.align		4
.L_133:
        /*0018*/ 	.byte	0x04, 0x17
        /*001a*/ 	.short	(.L_135 - .L_134)
.L_134:
        /*001c*/ 	.word	0x00000000
        /*0020*/ 	.short	0x0002
        /*0022*/ 	.short	0x0010
        /*0024*/ 	.byte	0x00, 0xf5, 0x21, 0x00


	//----- nvinfo : EIATTR_KPARAM_INFO
	.align		4
.L_135:
        /*0028*/ 	.byte	0x04, 0x17
        /*002a*/ 	.short	(.L_137 - .L_136)
.L_136:
        /*002c*/ 	.word	0x00000000
        /*0030*/ 	.short	0x0001
        /*0032*/ 	.short	0x0008
        /*0034*/ 	.byte	0x00, 0xf5, 0x21, 0x00


	//----- nvinfo : EIATTR_KPARAM_INFO
	.align		4
.L_137:
        /*0038*/ 	.byte	0x04, 0x17
        /*003a*/ 	.short	(.L_139 - .L_138)
.L_138:
        /*003c*/ 	.word	0x00000000
        /*0040*/ 	.short	0x0000
        /*0042*/ 	.short	0x0000
        /*0044*/ 	.byte	0x00, 0xf5, 0x21, 0x00


	//----- nvinfo : EIATTR_SPARSE_MMA_MASK
	.align		4
.L_139:
        /*0048*/ 	.byte	0x03, 0x50
        /*004a*/ 	.short	0x0000


	//----- nvinfo : EIATTR_MAXREG_COUNT
	.align		4
        /*004c*/ 	.byte	0x03, 0x1b
        /*004e*/ 	.short	0x00ff


	//----- nvinfo : EIATTR_MERCURY_ISA_VERSION
	.align		4
        /*0050*/ 	.byte	0x03, 0x5f
        /*0052*/ 	.short	0x0101


	//----- nvinfo : EIATTR_VRC_CTA_INIT_COUNT
	.align		4
        /*0054*/ 	.byte	0x02, 0x4a
	.zero		1
	.zero		1


	//----- nvinfo : EIATTR_EXIT_INSTR_OFFSETS
	.align		4
        /*0058*/ 	.byte	0x04, 0x1c
        /*005a*/ 	.short	(.L_141 - .L_140)


	//   ....[0]....
.L_140:
        /*005c*/ 	.word	0x00000080


	//   ....[1]....
        /*0060*/ 	.word	0x00000200


	//   ....[2]....
        /*0064*/ 	.word	0x00000450


	//----- nvinfo : EIATTR_CRS_STACK_SIZE
	.align		4
.L_141:
        /*0068*/ 	.byte	0x04, 0x1e
        /*006a*/ 	.short	(.L_143 - .L_142)
.L_142:
        /*006c*/ 	.word	0x00000000


	//----- nvinfo : EIATTR_CBANK_PARAM_SIZE
	.align		4
.L_143:
        /*0070*/ 	.byte	0x03, 0x19
        /*0072*/ 	.short	0x001c


	//----- nvinfo : EIATTR_PARAM_CBANK
	.align		4
        /*0074*/ 	.byte	0x04, 0x0a
        /*0076*/ 	.short	(.L_145 - .L_144)
	.align		4
.L_144:
        /*0078*/ 	.word	index@(.nv.constant0._Z13vectorDotKernIfEvPT_S1_S1_i)
        /*007c*/ 	.short	0x0380
        /*007e*/ 	.short	0x001c


	//----- nvinfo : EIATTR_SW_WAR
	.align		4
.L_145:
        /*0080*/ 	.byte	0x04, 0x36
        /*0082*/ 	.short	(.L_147 - .L_146)
.L_146:
        /*0084*/ 	.word	0x00000008
.L_147:


//--------------------- .nv.info._Z13matrixSubKernIdEvPT_S1_S1_i --------------------------
	.section	.nv.info._Z13matrixSubKernIdEvPT_S1_S1_i,"",@"SHT_CUDA_INFO"
	.sectionflags	@""
	.align	4


	//----- nvinfo : EIATTR_CUDA_API_VERSION
	.align		4
        /*0000*/ 	.byte	0x04, 0x37
        /*0002*/ 	.short	(.L_149 - .L_148)
.L_148:
        /*0004*/ 	.word	0x00000082


	//----- nvinfo : EIATTR_KPARAM_INFO
	.align		4
.L_149:
        /*0008*/ 	.byte	0x04, 0x17
        /*000a*/ 	.short	(.L_151 - .L_150)
.L_150:
        /*000c*/ 	.word	0x00000000
        /*0010*/ 	.short	0x0003
        /*0012*/ 	.short	0x0018
        /*0014*/ 	.byte	0x00, 0xf0, 0x11, 0x00


	//----- nvinfo : EIATTR_KPARAM_INFO
	.align		4
.L_151:
        /*0018*/ 	.byte	0x04, 0x17
        /*001a*/ 	.short	(.L_153 - .L_152)
.L_152:
        /*001c*/ 	.word	0x00000000
        /*0020*/ 	.short	0x0002
        /*0022*/ 	.short	0x0010
        /*0024*/ 	.byte	0x00, 0xf5, 0x21, 0x00


	//----- nvinfo : EIATTR_KPARAM_INFO
	.align		4
.L_153:
        /*0028*/ 	.byte	0x04, 0x17
        /*002a*/ 	.short	(.L_155 - .L_154)
.L_154:
        /*002c*/ 	.word	0x00000000
        /*0030*/ 	.short	0x0001
        /*0032*/ 	.short	0x0008
        /*0034*/ 	.byte	0x00, 0xf5, 0x21, 0x00


	//----- nvinfo : EIATTR_KPARAM_INFO
	.align		4
.L_155:
        /*0038*/ 	.byte	0x04, 0x17
        /*003a*/ 	.short	(.L_157 - .L_156)
.L_156:
        /*003c*/ 	.word	0x00000000
        /*0040*/ 	.short	0x0000
        /*0042*/ 	.short	0x0000
        /*0044*/ 	.byte	0x00, 0xf5, 0x21, 0x00


	//----- nvinfo : EIATTR_SPARSE_MMA_MASK
	.align		4
.L_157:
        /*0048*/ 	.byte	0x03, 0x50
        /*004a*/ 	.short	0x0000


	//----- nvinfo : EIATTR_MAXREG_COUNT
	.align		4
        /*004c*/ 	.byte	0x03, 0x1b
        /*004e*/ 	.short	0x00ff


	//----- nvinfo : EIATTR_MERCURY_ISA_VERSION
	.align		4
        /*0050*/ 	.byte	0x03, 0x5f
        /*0052*/ 	.short	0x0101


	//----- nvinfo : EIATTR_VRC_CTA_INIT_COUNT
	.align		4
        /*0054*/ 	.byte	0x02, 0x4a
	.zero		1
	.zero		1


	//----- nvinfo : EIATTR_EXIT_INSTR_OFFSETS
	.align		4
        /*0058*/ 	.byte	0x04, 0x1c
        /*005a*/ 	.short	(.L_159 - .L_158)


	//   ....[0]....
.L_158:
        /*005c*/ 	.word	0x00000080


	//   ....[1]....
        /*0060*/ 	.word	0x00000200


	//   ....[2]....
        /*0064*/ 	.word	0x00000450


	//----- nvinfo : EIATTR_CRS_STACK_SIZE
	.align		4
.L_159:
        /*0068*/ 	.byte	0x04, 0x1e
        /*006a*/ 	.short	(.L_161 - .L_160)
.L_160:
        /*006c*/ 	.word	0x00000000


	//----- nvinfo : EIATTR_CBANK_PARAM_SIZE
	.align		4
.L_161:
        /*0070*/ 	.byte	0x03, 0x19
        /*0072*/ 	.short	0x001c


	//----- nvinfo : EIATTR_PARAM_CBANK
	.align		4
        /*0074*/ 	.byte	0x04, 0x0a
        /*0076*/ 	.short	(.L_163 - .L_162)
	.align		4
.L_162:
        /*0078*/ 	.word	index@(.nv.constant0._Z13matrixSubKernIdEvPT_S1_S1_i)
        /*007c*/ 	.short	0x0380
        /*007e*/ 	.short	0x001c


	//----- nvinfo : EIATTR_SW_WAR
	.align		4
.L_163:
        /*0080*/ 	.byte	0x04, 0x36
        /*0082*/ 	.short	(.L_165 - .L_164)
.L_164:
        /*0084*/ 	.word	0x00000008
.L_165:


//--------------------- .nv.info._Z13matrixSubKernIfEvPT_S1_S1_i --------------------------
	.section	.nv.info._Z13matrixSubKernIfEvPT_S1_S1_i,"",@"SHT_CUDA_INFO"
	.sectionflags	@""
	.align	4


	//----- nvinfo : EIATTR_CUDA_API_VERSION
	.align		4
        /*0000*/ 	.byte	0x04, 0x37
        /*0002*/ 	.short	(.L_167 - .L_166)
.L_166:
        /*0004*/ 	.word	0x00000082


	//----- nvinfo : EIATTR_KPARAM_INFO
	.align		4
.L_167:
        /*0008*/ 	.byte	0x04, 0x17
        /*000a*/ 	.short	(.L_169 - .L_168)
.L_168:
        /*000c*/ 	.word	0x00000000
        /*0010*/ 	.short	0x0003
        /*0012*/ 	.short	0x0018
        /*0014*/ 	.byte	0x00, 0xf0, 0x11, 0x00


	//----- nvinfo : EIATTR_KPARAM_INFO
	.align		4
.L_169:
        /*0018*/ 	.byte	0x04, 0x17
        /*001a*/ 	.short	(.L_171 - .L_170)
.L_170:
        /*001c*/ 	.word	0x00000000
        /*0020*/ 	.short	0x0002
        /*0022*/ 	.short	0x0010
        /*0024*/ 	.byte	0x00, 0xf5, 0x21, 0x00


	//----- nvinfo : EIATTR_KPARAM_INFO
	.align		4
.L_171:
        /*0028*/ 	.byte	0x04, 0x17
        /*002a*/ 	.short	(.L_173 - .L_172)
.L_172:
        /*002c*/ 	.word	0x00000000
        /*0030*/ 	.short	0x0001
        /*0032*/ 	.short	0x0008
        /*0034*/ 	.byte	0x00, 0xf5, 0x21, 0x00


	//----- nvinfo : EIATTR_KPARAM_INFO
	.align		4
.L_173:
        /*0038*/ 	.byte	0x04, 0x17
        /*003a*/ 	.short	(.L_175 - .L_174)
.L_174:
        /*003c*/ 	.word	0x00000000
        /*0040*/ 	.short	0x0000
        /*0042*/ 	.short	0x0000
        /*0044*/ 	.byte	0x00, 0xf5, 0x21, 0x00


	//----- nvinfo : EIATTR_SPARSE_MMA_MASK
	.align		4
.L_175:
        /*0048*/ 	.byte	0x03, 0x50
        /*004a*/ 	.short	0x0000


	//----- nvinfo : EIATTR_MAXREG_COUNT
	.align		4
        /*004c*/ 	.byte	0x03, 0x1b
        /*004e*/ 	.short	0x00ff


	//----- nvinfo : EIATTR_MERCURY_ISA_VERSION
	.align		4
        /*0050*/ 	.byte	0x03, 0x5f
        /*0052*/ 	.short	0x0101


	//----- nvinfo : EIATTR_VRC_CTA_INIT_COUNT
	.align		4
        /*0054*/ 	.byte	0x02, 0x4a
	.zero		1
	.zero		1


	//----- nvinfo : EIATTR_EXIT_INSTR_OFFSETS
	.align		4
        /*0058*/ 	.byte	0x04, 0x1c
        /*005a*/ 	.short	(.L_177 - .L_176)


	//   ....[0]....
.L_176:
        /*005c*/ 	.word	0x00000080


	//   ....[1]....
        /*0060*/ 	.word	0x00000200


	//   ....[2]....
        /*0064*/ 	.word	0x00000450


	//----- nvinfo : EIATTR_CRS_STACK_SIZE
	.align		4
.L_177:
        /*0068*/ 	.byte	0x04, 0x1e
        /*006a*/ 	.short	(.L_179 - .L_178)
.L_178:
        /*006c*/ 	.word	0x00000000


	//----- nvinfo : EIATTR_CBANK_PARAM_SIZE
	.align		4
.L_179:
        /*0070*/ 	.byte	0x03, 0x19
        /*0072*/ 	.short	0x001c


	//----- nvinfo : EIATTR_PARAM_CBANK
	.align		4
        /*0074*/ 	.byte	0x04, 0x0a
        /*0076*/ 	.short	(.L_181 - .L_180)
	.align		4
.L_180:
        /*0078*/ 	.word	index@(.nv.constant0._Z13matrixSubKernIfEvPT_S1_S1_i)
        /*007c*/ 	.short	0x0380
        /*007e*/ 	.short	0x001c


	//----- nvinfo : EIATTR_SW_WAR
	.align		4
.L_181:
        /*0080*/ 	.byte	0x04, 0x36
        /*0082*/ 	.short	(.L_183 - .L_182)
.L_182:
        /*0084*/ 	.word	0x00000008
.L_183:


//--------------------- .nv.info._Z13matrixAddKernIdEvPT_S1_S1_i --------------------------
	.section	.nv.info._Z13matrixAddKernIdEvPT_S1_S1_i,"",@"SHT_CUDA_INFO"
	.sectionflags	@""
	.align	4


	//----- nvinfo : EIATTR_CUDA_API_VERSION
	.align		4
        /*0000*/ 	.byte	0x04, 0x37
        /*0002*/ 	.short	(.L_185 - .L_184)
.L_184:
        /*0004*/ 	.word	0x00000082


	//----- nvinfo : EIATTR_KPARAM_INFO
	.align		4
.L_185:
        /*0008*/ 	.byte	0x04, 0x17
        /*000a*/ 	.short	(.L_187 - .L_186)
.L_186:
        /*000c*/ 	.word	0x00000000
        /*0010*/ 	.short	0x0003
        /*0012*/ 	.short	0x0018
        /*0014*/ 	.byte	0x00, 0xf0, 0x11, 0x00


	//----- nvinfo : EIATTR_KPARAM_INFO
	.align		4
.L_187:
        /*0018*/ 	.byte	0x04, 0x17
        /*001a*/ 	.short	(.L_189 - .L_188)
.L_188:
        /*001c*/ 	.word	0x00000000
        /*0020*/ 	.short	0x0002
        /*0022*/ 	.short	0x0010
        /*0024*/ 	.byte	0x00, 0xf5, 0x21, 0x00


	//----- nvinfo : EIATTR_KPARAM_INFO
	.align		4
.L_189:
        /*0028*/ 	.byte	0x04, 0x17
        /*002a*/ 	.short	(.L_191 - .L_190)
.L_190:
        /*002c*/ 	.word	0x00000000
        /*0030*/ 	.short	0x0001
        /*0032*/ 	.short	0x0008
        /*0034*/ 	.byte	0x00, 0xf5, 0x21, 0x00


	//----- nvinfo : EIATTR_KPARAM_INFO
	.align		4
.L_191:
        /*0038*/ 	.byte	0x04, 0x17
        /*003a*/ 	.short	(.L_193 - .L_192)
.L_192:
        /*003c*/ 	.word	0x00000000
        /*0040*/ 	.short	0x0000
        /*0042*/ 	.short	0x0000
        /*0044*/ 	.byte	0x00, 0xf5, 0x21, 0x00


	//----- nvinfo : EIATTR_SPARSE_MMA_MASK
	.align		4
.L_193:
        /*0048*/ 	.byte	0x03, 0x50
        /*004a*/ 	.short	0x0000


	//----- nvinfo : EIATTR_MAXREG_COUNT
	.align		4
        /*004c*/ 	.byte	0x03, 0x1b
        /*004e*/ 	.short	0x00ff


	//----- nvinfo : EIATTR_MERCURY_ISA_VERSION
	.align		4
        /*0050*/ 	.byte	0x03, 0x5f
        /*0052*/ 	.short	0x0101


	//----- nvinfo : EIATTR_VRC_CTA_INIT_COUNT
	.align		4
        /*0054*/ 	.byte	0x02, 0x4a
	.zero		1
	.zero		1


	//----- nvinfo : EIATTR_EXIT_INSTR_OFFSETS
	.align		4
        /*0058*/ 	.byte	0x04, 0x1c
        /*005a*/ 	.short	(.L_195 - .L_194)


	//   ....[0]....
.L_194:
        /*005c*/ 	.word	0x00000080


	//   ....[1]....
        /*0060*/ 	.word	0x00000200


	//   ....[2]....
        /*0064*/ 	.word	0x00000450


	//----- nvinfo : EIATTR_CRS_STACK_SIZE
	.align		4
.L_195:
        /*0068*/ 	.byte	0x04, 0x1e
        /*006a*/ 	.short	(.L_197 - .L_196)
.L_196:
        /*006c*/ 	.word	0x00000000


	//----- nvinfo : EIATTR_CBANK_PARAM_SIZE
	.align		4
.L_197:
        /*0070*/ 	.byte	0x03, 0x19
        /*0072*/ 	.short	0x001c


	//----- nvinfo : EIATTR_PARAM_CBANK
	.align		4
        /*0074*/ 	.byte	0x04, 0x0a
        /*0076*/ 	.short	(.L_199 - .L_198)
	.align		4
.L_198:
        /*0078*/ 	.word	index@(.nv.constant0._Z13matrixAddKernIdEvPT_S1_S1_i)
        /*007c*/ 	.short	0x0380
        /*007e*/ 	.short	0x001c


	//----- nvinfo : EIATTR_SW_WAR
	.align		4
.L_199:
        /*0080*/ 	.byte	0x04, 0x36
        /*0082*/ 	.short	(.L_201 - .L_200)
.L_200:
        /*0084*/ 	.word	0x00000008
.L_201:


//--------------------- .nv.info._Z13matrixAddKernIfEvPT_S1_S1_i --------------------------
	.section	.nv.info._Z13matrixAddKernIfEvPT_S1_S1_i,"",@"SHT_CUDA_INFO"
	.sectionflags	@""
	.align	4


	//----- nvinfo : EIATTR_CUDA_API_VERSION
	.align		4
        /*0000*/ 	.byte	0x04, 0x37
        /*0002*/ 	.short	(.L_203 - .L_202)
.L_202:
        /*0004*/ 	.word	0x00000082


	//----- nvinfo : EIATTR_KPARAM_INFO
	.align		4
.L_203:
        /*0008*/ 	.byte	0x04, 0x17
        /*000a*/ 	.short	(.L_205 - .L_204)
.L_204:
        /*000c*/ 	.word	0x00000000
        /*0010*/ 	.short	0x0003
        /*0012*/ 	.short	0x0018
        /*0014*/ 	.byte	0x00, 0xf0, 0x11, 0x00


	//----- nvinfo : EIATTR_KPARAM_INFO
	.align		4
.L_205:
        /*0018*/ 	.byte	0x04, 0x17
        /*001a*/ 	.short	(.L_207 - .L_206)
.L_206:
        /*001c*/ 	.word	0x00000000
        /*0020*/ 	.short	0x0002
        /*0022*/ 	.short	0x0010
        /*0024*/ 	.byte	0x00, 0xf5, 0x21, 0x00


	//----- nvinfo : EIATTR_KPARAM_INFO
	.align		4
.L_207:
        /*0028*/ 	.byte	0x04, 0x17
        /*002a*/ 	.short	(.L_209 - .L_208)
.L_208:
        /*002c*/ 	.word	0x00000000
        /*0030*/ 	.short	0x0001
        /*0032*/ 	.short	0x0008
        /*0034*/ 	.byte	0x00, 0xf5, 0x21, 0x00


	//----- nvinfo : EIATTR_KPARAM_INFO
	.align		4
.L_209:
        /*0038*/ 	.byte	0x04, 0x17
        /*003a*/ 	.short	(.L_211 - .L_210)
.L_210:
        /*003c*/ 	.word	0x00000000
        /*0040*/ 	.short	0x0000
        /*0042*/ 	.short	0x0000
        /*0044*/ 	.byte	0x00, 0xf5, 0x21, 0x00


	//----- nvinfo : EIATTR_SPARSE_MMA_MASK
	.align		4
.L_211:
        /*0048*/ 	.byte	0x03, 0x50
        /*004a*/ 	.short	0x0000


	//----- nvinfo : EIATTR_MAXREG_COUNT
	.align		4
        /*004c*/ 	.byte	0x03, 0x1b
        /*004e*/ 	.short	0x00ff


	//----- nvinfo : EIATTR_MERCURY_ISA_VERSION
	.align		4
        /*0050*/ 	.byte	0x03, 0x5f
        /*0052*/ 	.short	0x0101


	//----- nvinfo : EIATTR_VRC_CTA_INIT_COUNT
	.align		4
        /*0054*/ 	.byte	0x02, 0x4a
	.zero		1
	.zero		1


	//----- nvinfo : EIATTR_EXIT_INSTR_OFFSETS
	.align		4
        /*0058*/ 	.byte	0x04, 0x1c
        /*005a*/ 	.short	(.L_213 - .L_212)


	//   ....[0]....
.L_212:
        /*005c*/ 	.word	0x00000080


	//   ....[1]....
        /*0060*/ 	.word	0x00000200


	//   ....[2]....
        /*0064*/ 	.word	0x00000450


	//----- nvinfo : EIATTR_CRS_STACK_SIZE
	.align		4
.L_213:
        /*0068*/ 	.byte	0x04, 0x1e
        /*006a*/ 	.short	(.L_215 - .L_214)
.L_214:
        /*006c*/ 	.word	0x00000000


	//----- nvinfo : EIATTR_CBANK_PARAM_SIZE
	.align		4
.L_215:
        /*0070*/ 	.byte	0x03, 0x19
        /*0072*/ 	.short	0x001c


	//----- nvinfo : EIATTR_PARAM_CBANK
	.align		4
        /*0074*/ 	.byte	0x04, 0x0a
        /*0076*/ 	.short	(.L_217 - .L_216)
	.align		4
.L_216:
        /*0078*/ 	.word	index@(.nv.constant0._Z13matrixAddKernIfEvPT_S1_S1_i)
        /*007c*/ 	.short	0x0380
        /*007e*/ 	.short	0x001c


	//----- nvinfo : EIATTR_SW_WAR
	.align		4
.L_217:
        /*0080*/ 	.byte	0x04, 0x36
        /*0082*/ 	.short	(.L_219 - .L_218)
.L_218:
        /*0084*/ 	.word	0x00000008
.L_219:


//--------------------- .nv.info._Z13scalarSubKernIdEvPT_S0_i --------------------------
	.section	.nv.info._Z13scalarSubKernIdEvPT_S0_i,"",@"SHT_CUDA_INFO"
	.sectionflags	@""
	.align	4


	//----- nvinfo : EIATTR_CUDA_API_VERSION
	.align		4
        /*0000*/ 	.byte	0x04, 0x37
        /*0002*/ 	.short	(.L_221 - .L_220)
.L_220:
        /*0004*/ 	.word	0x00000082


	//----- nvinfo : EIATTR_KPARAM_INFO
	.align		4
.L_221:
        /*0008*/ 	.byte	0x04, 0x17
        /*000a*/ 	.short	(.L_223 - .L_222)
.L_222:
        /*000c*/ 	.word	0x00000000
        /*0010*/ 	.short	0x0002
        /*0012*/ 	.short	0x0010
        /*0014*/ 	.byte	0x00, 0xf0, 0x11, 0x00


	//----- nvinfo : EIATTR_KPARAM_INFO
	.align		4
.L_223:
        /*0018*/ 	.byte	0x04, 0x17
        /*001a*/ 	.short	(.L_225 - .L_224)
.L_224:
        /*001c*/ 	.word	0x00000000
        /*0020*/ 	.short	0x0001
        /*0022*/ 	.short	0x0008
        /*0024*/ 	.byte	0x00, 0xf0, 0x21, 0x00


	//----- nvinfo : EIATTR_KPARAM_INFO
	.align		4
.L_225:
        /*0028*/ 	.byte	0x04, 0x17
        /*002a*/ 	.short	(.L_227 - .L_226)
.L_226:
        /*002c*/ 	.word	0x00000000
        /*0030*/ 	.short	0x0000
        /*0032*/ 	.short	0x0000
        /*0034*/ 	.byte	0x00, 0xf5, 0x21, 0x00


	//----- nvinfo : EIATTR_SPARSE_MMA_MASK
	.align		4
.L_227:
        /*0038*/ 	.byte	0x03, 0x50
        /*003a*/ 	.short	0x0000


	//----- nvinfo : EIATTR_MAXREG_COUNT
	.align		4
        /*003c*/ 	.byte	0x03, 0x1b
        /*003e*/ 	.short	0x00ff


	//----- nvinfo : EIATTR_MERCURY_ISA_VERSION
	.align		4
        /*0040*/ 	.byte	0x03, 0x5f
        /*0042*/ 	.short	0x0101


	//----- nvinfo : EIATTR_VRC_CTA_INIT_COUNT
	.align		4
        /*0044*/ 	.byte	0x02, 0x4a
	.zero		1
	.zero		1


	//----- nvinfo : EIATTR_EXIT_INSTR_OFFSETS
	.align		4
        /*0048*/ 	.byte	0x04, 0x1c
        /*004a*/ 	.short	(.L_229 - .L_228)


	//   ....[0]....
.L_228:
        /*004c*/ 	.word	0x00000080


	//   ....[1]....
        /*0050*/ 	.word	0x000001c0


	//   ....[2]....
        /*0054*/ 	.word	0x00000330


	//----- nvinfo : EIATTR_CRS_STACK_SIZE
	.align		4
.L_229:
        /*0058*/ 	.byte	0x04, 0x1e
        /*005a*/ 	.short	(.L_231 - .L_230)
.L_230:
        /*005c*/ 	.word	0x00000000


	//----- nvinfo : EIATTR_CBANK_PARAM_SIZE
	.align		4
.L_231:
        /*0060*/ 	.byte	0x03, 0x19
        /*0062*/ 	.short	0x0014


	//----- nvinfo : EIATTR_PARAM_CBANK
	.align		4
        /*0064*/ 	.byte	0x04, 0x0a
        /*0066*/ 	.short	(.L_233 - .L_232)
	.align		4
.L_232:
        /*0068*/ 	.word	index@(.nv.constant0._Z13scalarSubKernIdEvPT_S0_i)
        /*006c*/ 	.short	0x0380
        /*006e*/ 	.short	0x0014


	//----- nvinfo : EIATTR_SW_WAR
	.align		4
.L_233:
        /*0070*/ 	.byte	0x04, 0x36
        /*0072*/ 	.short	(.L_235 - .L_234)
.L_234:
        /*0074*/ 	.word	0x00000008
.L_235:


//--------------------- .nv.info._Z13scalarSubKernIfEvPT_S0_i --------------------------
	.section	.nv.info._Z13scalarSubKernIfEvPT_S0_i,"",@"SHT_CUDA_INFO"
	.sectionflags	@""
	.align	4


	//----- nvinfo : EIATTR_CUDA_API_VERSION
	.align		4
        /*0000*/ 	.byte	0x04, 0x37
        /*0002*/ 	.short	(.L_237 - .L_236)
.L_236:
        /*0004*/ 	.word	0x00000082


	//----- nvinfo : EIATTR_KPARAM_INFO
	.align		4
.L_237:
        /*0008*/ 	.byte	0x04, 0x17
        /*000a*/ 	.short	(.L_239 - .L_238)
.L_238:
        /*000c*/ 	.word	0x00000000
        /*0010*/ 	.short	0x0002
        /*0012*/ 	.short	0x000c
        /*0014*/ 	.byte	0x00, 0xf0, 0x11, 0x00


	//----- nvinfo : EIATTR_KPARAM_INFO
	.align		4
.L_239:
        /*0018*/ 	.byte	0x04, 0x17
        /*001a*/ 	.short	(.L_241 - .L_240)
.L_240:
        /*001c*/ 	.word	0x00000000
        /*0020*/ 	.short	0x0001
        /*0022*/ 	.short	0x0008
        /*0024*/ 	.byte	0x00, 0xf0, 0x11, 0x00


	//----- nvinfo : EIATTR_KPARAM_INFO
	.align		4
.L_241:
        /*0028*/ 	.byte	0x04, 0x17
        /*002a*/ 	.short	(.L_243 - .L_242)
.L_242:
        /*002c*/ 	.word	0x00000000
        /*0030*/ 	.short	0x0000
        /*0032*/ 	.short	0x0000
        /*0034*/ 	.byte	0x00, 0xf5, 0x21, 0x00


	//----- nvinfo : EIATTR_SPARSE_MMA_MASK
	.align		4
.L_243:
        /*0038*/ 	.byte	0x03, 0x50
        /*003a*/ 	.short	0x0000


	//----- nvinfo : EIATTR_MAXREG_COUNT
	.align		4
        /*003c*/ 	.byte	0x03, 0x1b
        /*003e*/ 	.short	0x00ff


	//----- nvinfo : EIATTR_MERCURY_ISA_VERSION
	.align		4
        /*0040*/ 	.byte	0x03, 0x5f
        /*0042*/ 	.short	0x0101


	//----- nvinfo : EIATTR_VRC_CTA_INIT_COUNT
	.align		4
        /*0044*/ 	.byte	0x02, 0x4a
	.zero		1
	.zero		1


	//----- nvinfo : EIATTR_EXIT_INSTR_OFFSETS
	.align		4
        /*0048*/ 	.byte	0x04, 0x1c
        /*004a*/ 	.short	(.L_245 - .L_244)


	//   ....[0]....
.L_244:
        /*004c*/ 	.word	0x00000080


	//   ....[1]....
        /*0050*/ 	.word	0x000001c0


	//   ....[2]....
        /*0054*/ 	.word	0x00000330


	//----- nvinfo : EIATTR_CRS_STACK_SIZE
	.align		4
.L_245:
        /*0058*/ 	.byte	0x04, 0x1e
        /*005a*/ 	.short	(.L_247 - .L_246)
.L_246:
        /*005c*/ 	.word	0x00000000


	//----- nvinfo : EIATTR_CBANK_PARAM_SIZE
	.align		4
.L_247:
        /*0060*/ 	.byte	0x03, 0x19
        /*0062*/ 	.short	0x0010


	//----- nvinfo : EIATTR_PARAM_CBANK
	.align		4
        /*0064*/ 	.byte	0x04, 0x0a
        /*0066*/ 	.short	(.L_249 - .L_248)
	.align		4
.L_248:
        /*0068*/ 	.word	index@(.nv.constant0._Z13scalarSubKernIfEvPT_S0_i)
        /*006c*/ 	.short	0x0380
        /*006e*/ 	.short	0x0010


	//----- nvinfo : EIATTR_SW_WAR
	.align		4
.L_249:
        /*0070*/ 	.byte	0x04, 0x36
        /*0072*/ 	.short	(.L_251 - .L_250)
.L_250:
        /*0074*/ 	.word	0x00000008
.L_251:


//--------------------- .nv.info._Z13scalarAddKernIdEvPT_S0_i --------------------------
	.section	.nv.info._Z13scalarAddKernIdEvPT_S0_i,"",@"SHT_CUDA_INFO"
	.sectionflags	@""
	.align	4


	//----- nvinfo : EIATTR_CUDA_API_VERSION
	.align		4
        /*0000*/ 	.byte	0x04, 0x37
        /*0002*/ 	.short	(.L_253 - .L_252)
.L_252:
        /*0004*/ 	.word	0x00000082


	//----- nvinfo : EIATTR_KPARAM_INFO
	.align		4
.L_253:
        /*0008*/ 	.byte	0x04, 0x17
        /*000a*/ 	.short	(.L_255 - .L_254)
.L_254:
        /*000c*/ 	.word	0x00000000
        /*0010*/ 	.short	0x0002
        /*0012*/ 	.short	0x0010
        /*0014*/ 	.byte	0x00, 0xf0, 0x11, 0x00


	//----- nvinfo : EIATTR_KPARAM_INFO
	.align		4
.L_255:
        /*0018*/ 	.byte	0x04, 0x17
        /*001a*/ 	.short	(.L_257 - .L_256)
.L_256:
        /*001c*/ 	.word	0x00000000
        /*0020*/ 	.short	0x0001
        /*0022*/ 	.short	0x0008
        /*0024*/ 	.byte	0x00, 0xf0, 0x21, 0x00


	//----- nvinfo : EIATTR_KPARAM_INFO
	.align		4
.L_257:
        /*0028*/ 	.byte	0x04, 0x17
        /*002a*/ 	.short	(.L_259 - .L_258)
.L_258:
        /*002c*/ 	.word	0x00000000
        /*0030*/ 	.short	0x0000
        /*0032*/ 	.short	0x0000
        /*0034*/ 	.byte	0x00, 0xf5, 0x21, 0x00


	//----- nvinfo : EIATTR_SPARSE_MMA_MASK
	.align		4
.L_259:
        /*0038*/ 	.byte	0x03, 0x50
        /*003a*/ 	.short	0x0000


	//----- nvinfo : EIATTR_MAXREG_COUNT
	.align		4
        /*003c*/ 	.byte	0x03, 0x1b
        /*003e*/ 	.short	0x00ff


	//----- nvinfo : EIATTR_MERCURY_ISA_VERSION
	.align		4
        /*0040*/ 	.byte	0x03, 0x5f
        /*0042*/ 	.short	0x0101


	//----- nvinfo : EIATTR_VRC_CTA_INIT_COUNT
	.align		4
        /*0044*/ 	.byte	0x02, 0x4a
	.zero		1
	.zero		1


	//----- nvinfo : EIATTR_EXIT_INSTR_OFFSETS
	.align		4
        /*0048*/ 	.byte	0x04, 0x1c
        /*004a*/ 	.short	(.L_261 - .L_260)


	//   ....[0]....
.L_260:
        /*004c*/ 	.word	0x00000080


	//   ....[1]....
        /*0050*/ 	.word	0x000001c0


	//   ....[2]....
        /*0054*/ 	.word	0x00000330


	//----- nvinfo : EIATTR_CRS_STACK_SIZE
	.align		4
.L_261:
        /*0058*/ 	.byte	0x04, 0x1e
        /*005a*/ 	.short	(.L_263 - .L_262)
.L_262:
        /*005c*/ 	.word	0x00000000


	//----- nvinfo : EIATTR_CBANK_PARAM_SIZE
	.align		4
.L_263:
        /*0060*/ 	.byte	0x03, 0x19
        /*0062*/ 	.short	0x0014


	//----- nvinfo : EIATTR_PARAM_CBANK
	.align		4
        /*0064*/ 	.byte	0x04, 0x0a
        /*0066*/ 	.short	(.L_265 - .L_264)
	.align		4
.L_264:
        /*0068*/ 	.word	index@(.nv.constant0._Z13scalarAddKernIdEvPT_S0_i)
        /*006c*/ 	.short	0x0380
        /*006e*/ 	.short	0x0014


	//----- nvinfo : EIATTR_SW_WAR
	.align		4
.L_265:
        /*0070*/ 	.byte	0x04, 0x36
        /*0072*/ 	.short	(.L_267 - .L_266)
.L_266:
        /*0074*/ 	.word	0x00000008
.L_267:


//--------------------- .nv.info._Z13scalarAddKernIfEvPT_S0_i --------------------------
	.section	.nv.info._Z13scalarAddKernIfEvPT_S0_i,"",@"SHT_CUDA_INFO"
	.sectionflags	@""
	.align	4


	//----- nvinfo : EIATTR_CUDA_API_VERSION
	.align		4
        /*0000*/ 	.byte	0x04, 0x37
        /*0002*/ 	.short	(.L_269 - .L_268)
.L_268:
        /*0004*/ 	.word	0x00000082


	//----- nvinfo : EIATTR_KPARAM_INFO
	.align		4
.L_269:
        /*0008*/ 	.byte	0x04, 0x17
        /*000a*/ 	.short	(.L_271 - .L_270)
.L_270:
        /*000c*/ 	.word	0x00000000
        /*0010*/ 	.short	0x0002
        /*0012*/ 	.short	0x000c
        /*0014*/ 	.byte	0x00, 0xf0, 0x11, 0x00


	//----- nvinfo : EIATTR_KPARAM_INFO
	.align		4
.L_271:
        /*0018*/ 	.byte	0x04, 0x17
        /*001a*/ 	.short	(.L_273 - .L_272)
.L_272:
        /*001c*/ 	.word	0x00000000
        /*0020*/ 	.short	0x0001
        /*0022*/ 	.short	0x0008
        /*0024*/ 	.byte	0x00, 0xf0, 0x11, 0x00


	//----- nvinfo : EIATTR_KPARAM_INFO
	.align		4
.L_273:
        /*0028*/ 	.byte	0x04, 0x17
        /*002a*/ 	.short	(.L_275 - .L_274)
.L_274:
        /*002c*/ 	.word	0x00000000
        /*0030*/ 	.short	0x0000
        /*0032*/ 	.short	0x0000
        /*0034*/ 	.byte	0x00, 0xf5, 0x21, 0x00


	//----- nvinfo : EIATTR_SPARSE_MMA_MASK
	.align		4
.L_275:
        /*0038*/ 	.byte	0x03, 0x50
        /*003a*/ 	.short	0x0000


	//----- nvinfo : EIATTR_MAXREG_COUNT
	.align		4
        /*003c*/ 	.byte	0x03, 0x1b
        /*003e*/ 	.short	0x00ff


	//----- nvinfo : EIATTR_MERCURY_ISA_VERSION
	.align		4
        /*0040*/ 	.byte	0x03, 0x5f
        /*0042*/ 	.short	0x0101


	//----- nvinfo : EIATTR_VRC_CTA_INIT_COUNT
	.align		4
        /*0044*/ 	.byte	0x02, 0x4a
	.zero		1
	.zero		1


	//----- nvinfo : EIATTR_EXIT_INSTR_OFFSETS
	.align		4
        /*0048*/ 	.byte	0x04, 0x1c
        /*004a*/ 	.short	(.L_277 - .L_276)


	//   ....[0]....
.L_276:
        /*004c*/ 	.word	0x00000080


	//   ....[1]....
        /*0050*/ 	.word	0x000001c0


	//   ....[2]....
        /*0054*/ 	.word	0x00000330


	//----- nvinfo : EIATTR_CRS_STACK_SIZE
	.align		4
.L_277:
        /*0058*/ 	.byte	0x04, 0x1e
        /*005a*/ 	.short	(.L_279 - .L_278)
.L_278:
        /*005c*/ 	.word	0x00000000


	//----- nvinfo : EIATTR_CBANK_PARAM_SIZE
	.align		4
.L_279:
        /*0060*/ 	.byte	0x03, 0x19
        /*0062*/ 	.short	0x0010


	//----- nvinfo : EIATTR_PARAM_CBANK
	.align		4
        /*0064*/ 	.byte	0x04, 0x0a
        /*0066*/ 	.short	(.L_281 - .L_280)
	.align		4
.L_280:
        /*0068*/ 	.word	index@(.nv.constant0._Z13scalarAddKernIfEvPT_S0_i)
        /*006c*/ 	.short	0x0380
        /*006e*/ 	.short	0x0010


	//----- nvinfo : EIATTR_SW_WAR
	.align		4
.L_281:
        /*0070*/ 	.byte	0x04, 0x36
        /*0072*/ 	.short	(.L_283 - .L_282)
.L_282:
        /*0074*/ 	.word	0x00000008
.L_283:


//--------------------- .nv.callgraph             --------------------------
	.section	.nv.callgraph,"",@"SHT_CUDA_CALLGRAPH"
	.align	4
	.sectionentsize	8
	.align		4
        /*0000*/ 	.word	0x00000000
	.align		4
        /*0004*/ 	.word	0xffffffff
	.align		4
        /*0008*/ 	.word	0x00000000
	.align		4
        /*000c*/ 	.word	0xfffffffe
	.align		4
        /*0010*/ 	.word	0x00000000
	.align		4
        /*0014*/ 	.word	0xfffffffd
	.align		4
        /*0018*/ 	.word	0x00000000
	.align		4
        /*001c*/ 	.word	0xfffffffc


//--------------------- .text._Z13vectorDivKernIdEvPT_S1_S1_i --------------------------
	.section	.text._Z13vectorDivKernIdEvPT_S1_S1_i,"ax",@progbits
	.align	128
        .global         _Z13vectorDivKernIdEvPT_S1_S1_i
        .type           _Z13vectorDivKernIdEvPT_S1_S1_i,@function
        .size           _Z13vectorDivKernIdEvPT_S1_S1_i,(.L_x_96 - _Z13vectorDivKernIdEvPT_S1_S1_i)
        .other          _Z13vectorDivKernIdEvPT_S1_S1_i,@"STO_CUDA_ENTRY STV_DEFAULT"
_Z13vectorDivKernIdEvPT_S1_S1_i:
.text._Z13vectorDivKernIdEvPT_S1_S1_i:
[----:B------:R-:W-:Y:S01]  /*0000*/  LDC R1, c[0x0][0x37c] ;  /* 0x0000df00ff017b82 */ /* 0x000fe20000000800 */
[----:B------:R-:W0:Y:S07]  /*0010*/  S2R R25, SR_TID.X ;  /* 0x0000000000197919 */ /* 0x000e2e0000002100 */
[----:B------:R-:W1:Y:S01]  /*0020*/  S2UR UR4, SR_CTAID.X ;  /* 0x00000000000479c3 */ /* 0x000e620000002500 */
[----:B------:R-:W1:Y:S01]  /*0030*/  LDCU UR5, c[0x0][0x360] ;  /* 0x00006c00ff0577ac */ /* 0x000e620008000800 */
[----:B------:R-:W2:Y:S01]  /*0040*/  LDCU UR6, c[0x0][0x398] ;  /* 0x00007300ff0677ac */ /* 0x000ea20008000800 */
[----:B-1----:R-:W-:-:S06]  /*0050*/  UIMAD UR4, UR4, UR5, URZ ;  /* 0x00000005040472a4 */ /* 0x002fcc000f8e02ff */
[----:B0-----:R-:W-:-:S05]  /*0060*/  VIADD R3, R25, UR4 ;  /* 0x0000000419037c36 */ /* 0x001fca0008000000 */
[----:B--2---:R-:W-:-:S13]  /*0070*/  ISETP.GE.AND P0, PT, R3, UR6, PT ;  /* 0x0000000603007c0c */ /* 0x004fda000bf06270 */
[----:B------:R-:W-:Y:S05]  /*0080*/  @P0 EXIT ;  /* 0x000000000000094d */ /* 0x000fea0003800000 */
[----:B------:R-:W-:Y:S01]  /*0090*/  IADD3 R0, PT, PT, -R3, UR6, RZ ;  /* 0x0000000603007c10 */ /* 0x000fe2000fffe1ff */
[----:B------:R-:W0:Y:S01]  /*00a0*/  LDCU.64 UR12, c[0x0][0x358] ;  /* 0x00006b00ff0c77ac */ /* 0x000e220008000a00 */
[----:B------:R-:W-:Y:S02]  /*00b0*/  BSSY.RECONVERGENT B0, `(.L_x_0) ;  /* 0x0000026000007945 */ /* 0x000fe40003800200 */
[----:B------:R-:W-:-:S13]  /*00c0*/  LOP3.LUT P0, R0, R0, 0x3, RZ, 0xc0, !PT ;  /* 0x0000000300007812 */ /* 0x000fda000780c0ff */
[----:B------:R-:W-:Y:S05]  /*00d0*/  @!P0 BRA `(.L_x_1) ;  /* 0x00000000008c8947 */ /* 0x000fea0003800000 */
[----:B------:R-:W1:Y:S01]  /*00e0*/  LDC.64 R6, c[0x0][0x390] ;  /* 0x0000e400ff067b82 */ /* 0x000e620000000a00 */
[----:B------:R-:W-:-:S07]  /*00f0*/  IMAD.MOV R26, RZ, RZ, -R0 ;  /* 0x000000ffff1a7224 */ /* 0x000fce00078e0a00 */
[----:B------:R-:W2:Y:S08]  /*0100*/  LDC.64 R8, c[0x0][0x380] ;  /* 0x0000e000ff087b82 */ /* 0x000eb00000000a00 */
[----:B------:R-:W3:Y:S02]  /*0110*/  LDC.64 R10, c[0x0][0x388] ;  /* 0x0000e200ff0a7b82 */ /* 0x000ee40000000a00 */
.L_x_4:
[----:B---3--:R-:W-:-:S06]  /*0120*/  IMAD.WIDE R16, R3, 0x8, R10 ;  /* 0x0000000803107825 */ /* 0x008fcc00078e020a */
[----:B0-----:R-:W3:Y:S01]  /*0130*/  LDG.E.64 R16, desc[UR12][R16.64] ;  /* 0x0000000c10107981 */ /* 0x001ee2000c1e1b00 */
[----:B--2---:R-:W-:-:S06]  /*0140*/  IMAD.WIDE R14, R3, 0x8, R8 ;  /* 0x00000008030e7825 */ /* 0x004fcc00078e0208 */
[----:B------:R-:W2:Y:S01]  /*0150*/  LDG.E.64 R14, desc[UR12][R14.64] ;  /* 0x0000000c0e0e7981 */ /* 0x000ea2000c1e1b00 */
[----:B----4-:R-:W-:Y:S01]  /*0160*/  IMAD.MOV.U32 R4, RZ, RZ, 0x1 ;  /* 0x00000001ff047424 */ /* 0x010fe200078e00ff */
[----:B------:R-:W-:Y:S01]  /*0170*/  BSSY.RECONVERGENT B1, `(.L_x_2) ;  /* 0x0000016000017945 */ /* 0x000fe20003800200 */
[----:B------:R-:W-:-:S05]  /*0180*/  VIADD R26, R26, 0x1 ;  /* 0x000000011a1a7836 */ /* 0x000fca0000000000 */
[----:B------:R-:W-:Y:S01]  /*0190*/  ISETP.NE.AND P1, PT, R26, RZ, PT ;  /* 0x000000ff1a00720c */ /* 0x000fe20003f25270 */
[----:B---3--:R-:W0:Y:S01]  /*01a0*/  MUFU.RCP64H R5, R17 ;  /* 0x0000001100057308 */ /* 0x008e220000001800 */
[----:B--2---:R-:W-:Y:S01]  /*01b0*/  FSETP.GEU.AND P2, PT, |R15|, 6.5827683646048100446e-37, PT ;  /* 0x036000000f00780b */ /* 0x004fe20003f4e200 */
[----:B0-----:R-:W-:-:S08]  /*01c0*/  DFMA R12, -R16, R4, 1 ;  /* 0x3ff00000100c742b */ /* 0x001fd00000000104 */
[----:B------:R-:W-:-:S08]  /*01d0*/  DFMA R12, R12, R12, R12 ;  /* 0x0000000c0c0c722b */ /* 0x000fd0000000000c */
[----:B------:R-:W-:-:S08]  /*01e0*/  DFMA R12, R4, R12, R4 ;  /* 0x0000000c040c722b */ /* 0x000fd00000000004 */
[----:B------:R-:W-:-:S08]  /*01f0*/  DFMA R4, -R16, R12, 1 ;  /* 0x3ff000001004742b */ /* 0x000fd0000000010c */
[----:B------:R-:W-:-:S08]  /*0200*/  DFMA R4, R12, R4, R12 ;  /* 0x000000040c04722b */ /* 0x000fd0000000000c */
[----:B------:R-:W-:-:S08]  /*0210*/  DMUL R12, R14, R4 ;  /* 0x000000040e0c7228 */ /* 0x000fd00000000000 */
[----:B------:R-:W-:-:S08]  /*0220*/  DFMA R18, -R16, R12, R14 ;  /* 0x0000000c1012722b */ /* 0x000fd0000000010e */
[----:B------:R-:W-:Y:S01]  /*0230*/  DFMA R4, R4, R18, R12 ;  /* 0x000000120404722b */ /* 0x000fe2000000000c */
[----:B-1----:R-:W-:-:S09]  /*0240*/  IMAD.WIDE R12, R3, 0x8, R6 ;  /* 0x00000008030c7825 */ /* 0x002fd200078e0206 */
[----:B------:R-:W-:-:S05]  /*0250*/  FFMA R0, RZ, R17, R5 ;  /* 0x00000011ff007223 */ /* 0x000fca0000000005 */
[----:B------:R-:W-:-:S13]  /*0260*/  FSETP.GT.AND P0, PT, |R0|, 1.469367938527859385e-39, PT ;  /* 0x001000000000780b */ /* 0x000fda0003f04200 */
[----:B------:R-:W-:Y:S05]  /*0270*/  @P0 BRA P2, `(.L_x_3) ;  /* 0x0000000000140947 */ /* 0x000fea0001000000 */
[----:B------:R-:W-:Y:S01]  /*0280*/  IMAD.MOV.U32 R19, RZ, RZ, R17 ;  /* 0x000000ffff137224 */ /* 0x000fe200078e0011 */
[----:B------:R-:W-:-:S07]  /*0290*/  MOV R4, 0x2b0 ;  /* 0x000002b000047802 */ /* 0x000fce0000000f00 */
[----:B------:R-:W-:Y:S05]  /*02a0*/  CALL.REL.NOINC `($__internal_0_$__cuda_sm20_div_rn_f64_full) ;  /* 0x0000000800047944 */ /* 0x000fea0003c00000 */
[----:B------:R-:W-:Y:S02]  /*02b0*/  IMAD.MOV.U32 R4, RZ, RZ, R28 ;  /* 0x000000ffff047224 */ /* 0x000fe400078e001c */
[----:B------:R-:W-:-:S07]  /*02c0*/  IMAD.MOV.U32 R5, RZ, RZ, R29 ;  /* 0x000000ffff057224 */ /* 0x000fce00078e001d */
.L_x_3:
[----:B------:R-:W-:Y:S05]  /*02d0*/  BSYNC.RECONVERGENT B1 ;  /* 0x0000000000017941 */ /* 0x000fea0003800200 */
.L_x_2:
[----:B------:R4:W-:Y:S01]  /*02e0*/  STG.E.64 desc[UR12][R12.64], R4 ;  /* 0x000000040c007986 */ /* 0x0009e2000c101b0c */
[----:B------:R-:W-:Y:S01]  /*02f0*/  VIADD R3, R3, 0x1 ;  /* 0x0000000103037836 */ /* 0x000fe20000000000 */
[----:B------:R-:W-:Y:S06]  /*0300*/  @P1 BRA `(.L_x_4) ;  /* 0xfffffffc00841947 */ /* 0x000fec000383ffff */
.L_x_1:
[----:B0-----:R-:W-:Y:S05]  /*0310*/  BSYNC.RECONVERGENT B0 ;  /* 0x0000000000007941 */ /* 0x001fea0003800200 */
.L_x_0:
[----:B------:R-:W0:Y:S02]  /*0320*/  LDC R0, c[0x0][0x398] ;  /* 0x0000e600ff007b82 */ /* 0x000e240000000800 */
[----:B0-----:R-:W-:-:S04]  /*0330*/  IADD3 R25, PT, PT, R25, UR4, -R0 ;  /* 0x0000000419197c10 */ /* 0x001fc8000fffe800 */
[----:B------:R-:W-:-:S13]  /*0340*/  ISETP.GT.U32.AND P0, PT, R25, -0x4, PT ;  /* 0xfffffffc1900780c */ /* 0x000fda0003f04070 */
[----:B------:R-:W-:Y:S05]  /*0350*/  @P0 EXIT ;  /* 0x000000000000094d */ /* 0x000fea0003800000 */
[----:B------:R-:W0:Y:S01]  /*0360*/  LDCU.128 UR4, c[0x0][0x380] ;  /* 0x00007000ff0477ac */ /* 0x000e220008000c00 */
[----:B------:R-:W1:Y:S01]  /*0370*/  LDCU.64 UR10, c[0x0][0x390] ;  /* 0x00007200ff0a77ac */ /* 0x000e620008000a00 */
[----:B------:R-:W2:Y:S01]  /*0380*/  LDCU UR14, c[0x0][0x398] ;  /* 0x00007300ff0e77ac */ /* 0x000ea20008000800 */
[----:B0-----:R-:W-:Y:S02]  /*0390*/  UIADD3 UR8, UP0, UPT, UR4, 0x10, URZ ;  /* 0x0000001004087890 */ /* 0x001fe4000ff1e0ff */
[----:B------:R-:W-:Y:S02]  /*03a0*/  UIADD3 UR6, UP1, UPT, UR6, 0x10, URZ ;  /* 0x0000001006067890 */ /* 0x000fe4000ff3e0ff */
[----:B-1----:R-:W-:Y:S02]  /*03b0*/  UIADD3 UR4, UP2, UPT, UR10, 0x10, URZ ;  /* 0x000000100a047890 */ /* 0x002fe4000ff5e0ff */
[----:B------:R-:W-:Y:S02]  /*03c0*/  UIADD3.X UR9, UPT, UPT, URZ, UR5, URZ, UP0, !UPT ;  /* 0x00000005ff097290 */ /* 0x000fe400087fe4ff */
[----:B------:R-:W-:-:S02]  /*03d0*/  UIADD3.X UR7, UPT, UPT, URZ, UR7, URZ, UP1, !UPT ;  /* 0x00000007ff077290 */ /* 0x000fc40008ffe4ff */
[----:B--2---:R-:W-:-:S12]  /*03e0*/  UIADD3.X UR5, UPT, UPT, URZ, UR11, URZ, UP2, !UPT ;  /* 0x0000000bff057290 */ /* 0x004fd800097fe4ff */
.L_x_13:
[----:B------:R-:W-:Y:S02]  /*03f0*/  IMAD.U32 R6, RZ, RZ, UR6 ;  /* 0x00000006ff067e24 */ /* 0x000fe4000f8e00ff */
[----:B------:R-:W-:Y:S02]  /*0400*/  IMAD.U32 R7, RZ, RZ, UR7 ;  /* 0x00000007ff077e24 */ /* 0x000fe4000f8e00ff */
[----:B------:R-:W-:-:S05]  /*0410*/  IMAD.WIDE R6, R3, 0x8, R6 ;  /* 0x0000000803067825 */ /* 0x000fca00078e0206 */
[----:B------:R-:W2:Y:S01]  /*0420*/  LDG.E.64 R16, desc[UR12][R6.64+-0x10] ;  /* 0xfffff00c06107981 */ /* 0x000ea2000c1e1b00 */
[----:B------:R-:W-:Y:S02]  /*0430*/  IMAD.U32 R10, RZ, RZ, UR8 ;  /* 0x00000008ff0a7e24 */ /* 0x000fe4000f8e00ff */
[----:B------:R-:W-:Y:S02]  /*0440*/  IMAD.U32 R11, RZ, RZ, UR9 ;  /* 0x00000009ff0b7e24 */ /* 0x000fe4000f8e00ff */
[----:B------:R-:W-:-:S05]  /*0450*/  IMAD.WIDE R10, R3, 0x8, R10 ;  /* 0x00000008030a7825 */ /* 0x000fca00078e020a */
[----:B------:R-:W3:Y:S01]  /*0460*/  LDG.E.64 R14, desc[UR12][R10.64+-0x10] ;  /* 0xfffff00c0a0e7981 */ /* 0x000ee2000c1e1b00 */
[----:B----4-:R-:W-:Y:S01]  /*0470*/  IMAD.MOV.U32 R4, RZ, RZ, 0x1 ;  /* 0x00000001ff047424 */ /* 0x010fe200078e00ff */
[----:B------:R-:W-:Y:S01]  /*0480*/  BSSY.RECONVERGENT B0, `(.L_x_5) ;  /* 0x0000016000007945 */ /* 0x000fe20003800200 */
[----:B--2---:R-:W0:Y:S01]  /*0490*/  MUFU.RCP64H R5, R17 ;  /* 0x0000001100057308 */ /* 0x004e220000001800 */
[----:B---3--:R-:W-:-:S03]  /*04a0*/  FSETP.GEU.AND P1, PT, |R15|, 6.5827683646048100446e-37, PT ;  /* 0x036000000f00780b */ /* 0x008fc60003f2e200 */
        /* <DEDUP_REMOVED lines=8> */
[----:B------:R-:W-:Y:S02]  /*0530*/  IMAD.U32 R8, RZ, RZ, UR4 ;  /* 0x00000004ff087e24 */ /* 0x000fe4000f8e00ff */
[----:B------:R-:W-:Y:S02]  /*0540*/  IMAD.U32 R9, RZ, RZ, UR5 ;  /* 0x00000005ff097e24 */ /* 0x000fe4000f8e00ff */
[----:B------:R-:W-:-:S05]  /*0550*/  IMAD.WIDE R8, R3, 0x8, R8 ;  /* 0x0000000803087825 */ /* 0x000fca00078e0208 */
        /* <DEDUP_REMOVED lines=8> */
.L_x_6:
[----:B------:R-:W-:Y:S05]  /*05e0*/  BSYNC.RECONVERGENT B0 ;  /* 0x0000000000007941 */ /* 0x000fea0003800200 */
.L_x_5:
[----:B------:R0:W-:Y:S04]  /*05f0*/  STG.E.64 desc[UR12][R8.64+-0x10], R4 ;  /* 0xfffff00408007986 */ /* 0x0001e8000c101b0c */
[----:B------:R-:W2:Y:S04]  /*0600*/  LDG.E.64 R16, desc[UR12][R6.64+-0x8] ;  /* 0xfffff80c06107981 */ /* 0x000ea8000c1e1b00 */
[----:B------:R-:W3:Y:S01]  /*0610*/  LDG.E.64 R14, desc[UR12][R10.64+-0x8] ;  /* 0xfffff80c0a0e7981 */ /* 0x000ee2000c1e1b00 */
[----:B------:R-:W-:Y:S01]  /*0620*/  IMAD.MOV.U32 R12, RZ, RZ, 0x1 ;  /* 0x00000001ff0c7424 */ /* 0x000fe200078e00ff */
[----:B------:R-:W-:Y:S01]  /*0630*/  BSSY.RECONVERGENT B0, `(.L_x_7) ;  /* 0x0000013000007945 */ /* 0x000fe20003800200 */
[----:B--2---:R-:W1:Y:S01]  /*0640*/  MUFU.RCP64H R13, R17 ;  /* 0x00000011000d7308 */ /* 0x004e620000001800 */
[----:B---3--:R-:W-:-:S03]  /*0650*/  FSETP.GEU.AND P1, PT, |R15|, 6.5827683646048100446e-37, PT ;  /* 0x036000000f00780b */ /* 0x008fc60003f2e200 */
[----:B-1----:R-:W-:-:S08]  /*0660*/  DFMA R18, -R16, R12, 1 ;  /* 0x3ff000001012742b */ /* 0x002fd0000000010c */
[----:B------:R-:W-:-:S08]  /*0670*/  DFMA R18, R18, R18, R18 ;  /* 0x000000121212722b */ /* 0x000fd00000000012 */
[----:B------:R-:W-:-:S08]  /*0680*/  DFMA R18, R12, R18, R12 ;  /* 0x000000120c12722b */ /* 0x000fd0000000000c */
[----:B------:R-:W-:-:S08]  /*0690*/  DFMA R12, -R16, R18, 1 ;  /* 0x3ff00000100c742b */ /* 0x000fd00000000112 */
[----:B------:R-:W-:-:S08]  /*06a0*/  DFMA R12, R18, R12, R18 ;  /* 0x0000000c120c722b */ /* 0x000fd00000000012 */
[----:B------:R-:W-:-:S08]  /*06b0*/  DMUL R18, R14, R12 ;  /* 0x0000000c0e127228 */ /* 0x000fd00000000000 */
[----:B0-----:R-:W-:-:S08]  /*06c0*/  DFMA R4, -R16, R18, R14 ;  /* 0x000000121004722b */ /* 0x001fd0000000010e */
[----:B------:R-:W-:-:S10]  /*06d0*/  DFMA R4, R12, R4, R18 ;  /* 0x000000040c04722b */ /* 0x000fd40000000012 */
        /* <DEDUP_REMOVED lines=8> */
.L_x_8:
[----:B------:R-:W-:Y:S05]  /*0760*/  BSYNC.RECONVERGENT B0 ;  /* 0x0000000000007941 */ /* 0x000fea0003800200 */
.L_x_7:
        /* <DEDUP_REMOVED lines=23> */
.L_x_10:
[----:B------:R-:W-:Y:S05]  /*08e0*/  BSYNC.RECONVERGENT B0 ;  /* 0x0000000000007941 */ /* 0x000fea0003800200 */
.L_x_9:
[----:B------:R0:W-:Y:S04]  /*08f0*/  STG.E.64 desc[UR12][R8.64], R4 ;  /* 0x0000000408007986 */ /* 0x0001e8000c101b0c */
[----:B------:R-:W2:Y:S04]  /*0900*/  LDG.E.64 R16, desc[UR12][R6.64+0x8] ;  /* 0x0000080c06107981 */ /* 0x000ea8000c1e1b00 */
[----:B------:R-:W3:Y:S01]  /*0910*/  LDG.E.64 R14, desc[UR12][R10.64+0x8] ;  /* 0x0000080c0a0e7981 */ /* 0x000ee2000c1e1b00 */
[----:B------:R-:W-:Y:S01]  /*0920*/  MOV R12, 0x1 ;  /* 0x00000001000c7802 */ /* 0x000fe20000000f00 */
        /* <DEDUP_REMOVED lines=19> */
.L_x_12:
[----:B------:R-:W-:Y:S05]  /*0a60*/  BSYNC.RECONVERGENT B0 ;  /* 0x0000000000007941 */ /* 0x000fea0003800200 */
.L_x_11:
[----:B------:R0:W-:Y:S01]  /*0a70*/  STG.E.64 desc[UR12][R8.64+0x8], R4 ;  /* 0x0000080408007986 */ /* 0x0001e2000c101b0c */
[----:B------:R-:W-:-:S05]  /*0a80*/  VIADD R3, R3, 0x4 ;  /* 0x0000000403037836 */ /* 0x000fca0000000000 */
[----:B------:R-:W-:-:S13]  /*0a90*/  ISETP.GE.AND P0, PT, R3, UR14, PT ;  /* 0x0000000e03007c0c */ /* 0x000fda000bf06270 */
[----:B0-----:R-:W-:Y:S05]  /*0aa0*/  @!P0 BRA `(.L_x_13) ;  /* 0xfffffff800508947 */ /* 0x001fea000383ffff */
[----:B------:R-:W-:Y:S05]  /*0ab0*/  EXIT ;  /* 0x000000000000794d */ /* 0x000fea0003800000 */
        .weak           $__internal_0_$__cuda_sm20_div_rn_f64_full
        .type           $__internal_0_$__cuda_sm20_div_rn_f64_full,@function
        .size           $__internal_0_$__cuda_sm20_div_rn_f64_full,(.L_x_96 - $__internal_0_$__cuda_sm20_div_rn_f64_full)
$__internal_0_$__cuda_sm20_div_rn_f64_full:
[----:B------:R-:W-:Y:S01]  /*0ac0*/  FSETP.GEU.AND P3, PT, |R15|, 1.469367938527859385e-39, PT ;  /* 0x001000000f00780b */ /* 0x000fe20003f6e200 */
[----:B------:R-:W-:Y:S01]  /*0ad0*/  IMAD.MOV.U32 R18, RZ, RZ, R16 ;  /* 0x000000ffff127224 */ /* 0x000fe200078e0010 */
[C---:B------:R-:W-:Y:S01]  /*0ae0*/  FSETP.GEU.AND P0, PT, |R19|.reuse, 1.469367938527859385e-39, PT ;  /* 0x001000001300780b */ /* 0x040fe20003f0e200 */
[----:B------:R-:W-:Y:S01]  /*0af0*/  IMAD.MOV.U32 R2, RZ, RZ, 0x1ca00000 ;  /* 0x1ca00000ff027424 */ /* 0x000fe200078e00ff */
[----:B------:R-:W-:Y:S01]  /*0b00*/  LOP3.LUT R17, R19, 0x800fffff, RZ, 0xc0, !PT ;  /* 0x800fffff13117812 */ /* 0x000fe200078ec0ff */
[----:B------:R-:W-:Y:S01]  /*0b10*/  IMAD.MOV.U32 R28, RZ, RZ, 0x1 ;  /* 0x00000001ff1c7424 */ /* 0x000fe200078e00ff */
[----:B------:R-:W-:Y:S01]  /*0b20*/  LOP3.LUT R0, R15, 0x7ff00000, RZ, 0xc0, !PT ;  /* 0x7ff000000f007812 */ /* 0x000fe200078ec0ff */
[----:B------:R-:W-:Y:S01]  /*0b30*/  BSSY.RECONVERGENT B2, `(.L_x_14) ;  /* 0x0000050000027945 */ /* 0x000fe20003800200 */
[----:B------:R-:W-:Y:S02]  /*0b40*/  LOP3.LUT R17, R17, 0x3ff00000, RZ, 0xfc, !PT ;  /* 0x3ff0000011117812 */ /* 0x000fe400078efcff */
[----:B------:R-:W-:-:S03]  /*0b50*/  LOP3.LUT R5, R19, 0x7ff00000, RZ, 0xc0, !PT ;  /* 0x7ff0000013057812 */ /* 0x000fc600078ec0ff */
[----:B------:R-:W-:Y:S01]  /*0b60*/  @!P3 LOP3.LUT R21, R19, 0x7ff00000, RZ, 0xc0, !PT ;  /* 0x7ff000001315b812 */ /* 0x000fe200078ec0ff */
[----:B------:R-:W-:Y:S01]  /*0b70*/  @!P3 IMAD.MOV.U32 R22, RZ, RZ, RZ ;  /* 0x000000ffff16b224 */ /* 0x000fe200078e00ff */
[----:B------:R-:W-:Y:S01]  /*0b80*/  @!P0 DMUL R16, R18, 8.98846567431157953865e+307 ;  /* 0x7fe0000012108828 */ /* 0x000fe20000000000 */
[C---:B------:R-:W-:Y:S02]  /*0b90*/  ISETP.GE.U32.AND P2, PT, R0.reuse, R5, PT ;  /* 0x000000050000720c */ /* 0x040fe40003f46070 */
[----:B------:R-:W-:Y:S02]  /*0ba0*/  @!P3 ISETP.GE.U32.AND P4, PT, R0, R21, PT ;  /* 0x000000150000b20c */ /* 0x000fe40003f86070 */
[C---:B------:R-:W-:Y:S01]  /*0bb0*/  SEL R21, R2.reuse, 0x63400000, !P2 ;  /* 0x6340000002157807 */ /* 0x040fe20005000000 */
[----:B------:R-:W0:Y:S01]  /*0bc0*/  MUFU.RCP64H R29, R17 ;  /* 0x00000011001d7308 */ /* 0x000e220000001800 */
[----:B------:R-:W-:Y:S02]  /*0bd0*/  @!P3 SEL R23, R2, 0x63400000, !P4 ;  /* 0x634000000217b807 */ /* 0x000fe40006000000 */
[----:B------:R-:W-:-:S02]  /*0be0*/  LOP3.LUT R21, R21, 0x800fffff, R15, 0xf8, !PT ;  /* 0x800fffff15157812 */ /* 0x000fc400078ef80f */
[----:B------:R-:W-:Y:S02]  /*0bf0*/  @!P3 LOP3.LUT R20, R23, 0x80000000, R15, 0xf8, !PT ;  /* 0x800000001714b812 */ /* 0x000fe400078ef80f */
[----:B------:R-:W-:Y:S02]  /*0c00*/  @!P0 LOP3.LUT R5, R17, 0x7ff00000, RZ, 0xc0, !PT ;  /* 0x7ff0000011058812 */ /* 0x000fe400078ec0ff */
[----:B------:R-:W-:Y:S01]  /*0c10*/  @!P3 LOP3.LUT R23, R20, 0x100000, RZ, 0xfc, !PT ;  /* 0x001000001417b812 */ /* 0x000fe200078efcff */
[----:B------:R-:W-:-:S06]  /*0c20*/  IMAD.MOV.U32 R20, RZ, RZ, R14 ;  /* 0x000000ffff147224 */ /* 0x000fcc00078e000e */
[----:B------:R-:W-:Y:S02]  /*0c30*/  @!P3 DFMA R20, R20, 2, -R22 ;  /* 0x400000001414b82b */ /* 0x000fe40000000816 */
[----:B0-----:R-:W-:-:S08]  /*0c40*/  DFMA R22, R28, -R16, 1 ;  /* 0x3ff000001c16742b */ /* 0x001fd00000000810 */
[----:B------:R-:W-:Y:S01]  /*0c50*/  DFMA R22, R22, R22, R22 ;  /* 0x000000161616722b */ /* 0x000fe20000000016 */
[----:B------:R-:W-:-:S05]  /*0c60*/  @!P3 LOP3.LUT R0, R21, 0x7ff00000, RZ, 0xc0, !PT ;  /* 0x7ff000001500b812 */ /* 0x000fca00078ec0ff */
[----:B------:R-:W-:Y:S02]  /*0c70*/  VIADD R24, R0, 0xffffffff ;  /* 0xffffffff00187836 */ /* 0x000fe40000000000 */
[----:B------:R-:W-:-:S03]  /*0c80*/  DFMA R28, R28, R22, R28 ;  /* 0x000000161c1c722b */ /* 0x000fc6000000001c */
[----:B------:R-:W-:Y:S01]  /*0c90*/  ISETP.GT.U32.AND P0, PT, R24, 0x7feffffe, PT ;  /* 0x7feffffe1800780c */ /* 0x000fe20003f04070 */
[----:B------:R-:W-:-:S04]  /*0ca0*/  VIADD R24, R5, 0xffffffff ;  /* 0xffffffff05187836 */ /* 0x000fc80000000000 */
[----:B------:R-:W-:Y:S01]  /*0cb0*/  DFMA R30, R28, -R16, 1 ;  /* 0x3ff000001c1e742b */ /* 0x000fe20000000810 */
[----:B------:R-:W-:-:S07]  /*0cc0*/  ISETP.GT.U32.OR P0, PT, R24, 0x7feffffe, P0 ;  /* 0x7feffffe1800780c */ /* 0x000fce0000704470 */
[----:B------:R-:W-:-:S08]  /*0cd0*/  DFMA R30, R28, R30, R28 ;  /* 0x0000001e1c1e722b */ /* 0x000fd0000000001c */
[----:B------:R-:W-:-:S08]  /*0ce0*/  DMUL R28, R30, R20 ;  /* 0x000000141e1c7228 */ /* 0x000fd00000000000 */
[----:B------:R-:W-:-:S08]  /*0cf0*/  DFMA R22, R28, -R16, R20 ;  /* 0x800000101c16722b */ /* 0x000fd00000000014 */
[----:B------:R-:W-:Y:S01]  /*0d00*/  DFMA R22, R30, R22, R28 ;  /* 0x000000161e16722b */ /* 0x000fe2000000001c */
[----:B------:R-:W-:Y:S10]  /*0d10*/  @P0 BRA `(.L_x_15) ;  /* 0x0000000000700947 */ /* 0x000ff40003800000 */
[----:B------:R-:W-:Y:S02]  /*0d20*/  LOP3.LUT R14, R15, 0x7ff00000, RZ, 0xc0, !PT ;  /* 0x7ff000000f0e7812 */ /* 0x000fe400078ec0ff */
[----:B------:R-:W-:-:S04]  /*0d30*/  LOP3.LUT R5, R19, 0x7ff00000, RZ, 0xc0, !PT ;  /* 0x7ff0000013057812 */ /* 0x000fc800078ec0ff */
[CC--:B------:R-:W-:Y:S02]  /*0d40*/  VIADDMNMX R0, R14.reuse, -R5.reuse, 0xb9600000, !PT ;  /* 0xb96000000e007446 */ /* 0x0c0fe40007800905 */
[----:B------:R-:W-:Y:S02]  /*0d50*/  ISETP.GE.U32.AND P0, PT, R14, R5, PT ;  /* 0x000000050e00720c */ /* 0x000fe40003f06070 */
[----:B------:R-:W-:Y:S02]  /*0d60*/  VIMNMX R0, PT, PT, R0, 0x46a00000, PT ;  /* 0x46a0000000007848 */ /* 0x000fe40003fe0100 */
[----:B------:R-:W-:Y:S02]  /*0d70*/  SEL R5, R2, 0x63400000, !P0 ;  /* 0x6340000002057807 */ /* 0x000fe40004000000 */
[----:B------:R-:W-:-:S03]  /*0d80*/  MOV R14, RZ ;  /* 0x000000ff000e7202 */ /* 0x000fc60000000f00 */
[----:B------:R-:W-:-:S04]  /*0d90*/  IMAD.IADD R0, R0, 0x1, -R5 ;  /* 0x0000000100007824 */ /* 0x000fc800078e0a05 */
[----:B------:R-:W-:-:S06]  /*0da0*/  VIADD R15, R0, 0x7fe00000 ;  /* 0x7fe00000000f7836 */ /* 0x000fcc0000000000 */
[----:B------:R-:W-:-:S10]  /*0db0*/  DMUL R28, R22, R14 ;  /* 0x0000000e161c7228 */ /* 0x000fd40000000000 */
[----:B------:R-:W-:-:S13]  /*0dc0*/  FSETP.GTU.AND P0, PT, |R29|, 1.469367938527859385e-39, PT ;  /* 0x001000001d00780b */ /* 0x000fda0003f0c200 */
[----:B------:R-:W-:Y:S05]  /*0dd0*/  @P0 BRA `(.L_x_16) ;  /* 0x0000000000940947 */ /* 0x000fea0003800000 */
[----:B------:R-:W-:-:S06]  /*0de0*/  DFMA R16, R22, -R16, R20 ;  /* 0x800000101610722b */ /* 0x000fcc0000000014 */
[----:B------:R-:W-:-:S04]  /*0df0*/  IMAD.MOV.U32 R16, RZ, RZ, RZ ;  /* 0x000000ffff107224 */ /* 0x000fc800078e00ff */
[C---:B------:R-:W-:Y:S02]  /*0e00*/  FSETP.NEU.AND P0, PT, R17.reuse, RZ, PT ;  /* 0x000000ff1100720b */ /* 0x040fe40003f0d000 */
[----:B------:R-:W-:-:S04]  /*0e10*/  LOP3.LUT R19, R17, 0x80000000, R19, 0x48, !PT ;  /* 0x8000000011137812 */ /* 0x000fc800078e4813 */
[----:B------:R-:W-:-:S07]  /*0e20*/  LOP3.LUT R17, R19, R15, RZ, 0xfc, !PT ;  /* 0x0000000f13117212 */ /* 0x000fce00078efcff */
[----:B------:R-:W-:Y:S05]  /*0e30*/  @!P0 BRA `(.L_x_16) ;  /* 0x00000000007c8947 */ /* 0x000fea0003800000 */
[----:B------:R-:W-:Y:S01]  /*0e40*/  IMAD.MOV R15, RZ, RZ, -R0 ;  /* 0x000000ffff0f7224 */ /* 0x000fe200078e0a00 */
[----:B------:R-:W-:Y:S01]  /*0e50*/  DMUL.RP R16, R22, R16 ;  /* 0x0000001016107228 */ /* 0x000fe20000008000 */
[----:B------:R-:W-:Y:S01]  /*0e60*/  IMAD.MOV.U32 R14, RZ, RZ, RZ ;  /* 0x000000ffff0e7224 */ /* 0x000fe200078e00ff */
[----:B------:R-:W-:-:S05]  /*0e70*/  IADD3 R5, PT, PT, -R0, -0x43300000, RZ ;  /* 0xbcd0000000057810 */ /* 0x000fca0007ffe1ff */
[----:B------:R-:W-:-:S03]  /*0e80*/  DFMA R14, R28, -R14, R22 ;  /* 0x8000000e1c0e722b */ /* 0x000fc60000000016 */
[----:B------:R-:W-:-:S07]  /*0e90*/  LOP3.LUT R19, R17, R19, RZ, 0x3c, !PT ;  /* 0x0000001311137212 */ /* 0x000fce00078e3cff */
[----:B------:R-:W-:-:S04]  /*0ea0*/  FSETP.NEU.AND P0, PT, |R15|, R5, PT ;  /* 0x000000050f00720b */ /* 0x000fc80003f0d200 */
[----:B------:R-:W-:Y:S02]  /*0eb0*/  FSEL R28, R16, R28, !P0 ;  /* 0x0000001c101c7208 */ /* 0x000fe40004000000 */
[----:B------:R-:W-:Y:S01]  /*0ec0*/  FSEL R29, R19, R29, !P0 ;  /* 0x0000001d131d7208 */ /* 0x000fe20004000000 */
[----:B------:R-:W-:Y:S06]  /*0ed0*/  BRA `(.L_x_16) ;  /* 0x0000000000547947 */ /* 0x000fec0003800000 */
.L_x_15:
[----:B------:R-:W-:-:S14]  /*0ee0*/  DSETP.NAN.AND P0, PT, R14, R14, PT ;  /* 0x0000000e0e00722a */ /* 0x000fdc0003f08000 */
[----:B------:R-:W-:Y:S05]  /*0ef0*/  @P0 BRA `(.L_x_17) ;  /* 0x0000000000440947 */ /* 0x000fea0003800000 */
[----:B------:R-:W-:-:S14]  /*0f00*/  DSETP.NAN.AND P0, PT, R18, R18, PT ;  /* 0x000000121200722a */ /* 0x000fdc0003f08000 */
[----:B------:R-:W-:Y:S05]  /*0f10*/  @P0 BRA `(.L_x_18) ;  /* 0x0000000000300947 */ /* 0x000fea0003800000 */
[----:B------:R-:W-:Y:S01]  /*0f20*/  ISETP.NE.AND P0, PT, R0, R5, PT ;  /* 0x000000050000720c */ /* 0x000fe20003f05270 */
[----:B------:R-:W-:Y:S02]  /*0f30*/  IMAD.MOV.U32 R28, RZ, RZ, 0x0 ;  /* 0x00000000ff1c7424 */ /* 0x000fe400078e00ff */
[----:B------:R-:W-:-:S10]  /*0f40*/  IMAD.MOV.U32 R29, RZ, RZ, -0x80000 ;  /* 0xfff80000ff1d7424 */ /* 0x000fd400078e00ff */
[----:B------:R-:W-:Y:S05]  /*0f50*/  @!P0 BRA `(.L_x_16) ;  /* 0x0000000000348947 */ /* 0x000fea0003800000 */
[----:B------:R-:W-:Y:S02]  /*0f60*/  ISETP.NE.AND P0, PT, R0, 0x7ff00000, PT ;  /* 0x7ff000000000780c */ /* 0x000fe40003f05270 */
[----:B------:R-:W-:Y:S02]  /*0f70*/  LOP3.LUT R29, R15, 0x80000000, R19, 0x48, !PT ;  /* 0x800000000f1d7812 */ /* 0x000fe400078e4813 */
[----:B------:R-:W-:-:S13]  /*0f80*/  ISETP.EQ.OR P0, PT, R5, RZ, !P0 ;  /* 0x000000ff0500720c */ /* 0x000fda0004702670 */
[----:B------:R-:W-:Y:S01]  /*0f90*/  @P0 LOP3.LUT R0, R29, 0x7ff00000, RZ, 0xfc, !PT ;  /* 0x7ff000001d000812 */ /* 0x000fe200078efcff */
[----:B------:R-:W-:Y:S02]  /*0fa0*/  @!P0 IMAD.MOV.U32 R28, RZ, RZ, RZ ;  /* 0x000000ffff1c8224 */ /* 0x000fe400078e00ff */
[----:B------:R-:W-:Y:S02]  /*0fb0*/  @P0 IMAD.MOV.U32 R28, RZ, RZ, RZ ;  /* 0x000000ffff1c0224 */ /* 0x000fe400078e00ff */
[----:B------:R-:W-:Y:S01]  /*0fc0*/  @P0 IMAD.MOV.U32 R29, RZ, RZ, R0 ;  /* 0x000000ffff1d0224 */ /* 0x000fe200078e0000 */
[----:B------:R-:W-:Y:S06]  /*0fd0*/  BRA `(.L_x_16) ;  /* 0x0000000000147947 */ /* 0x000fec0003800000 */
.L_x_18:
[----:B------:R-:W-:Y:S01]  /*0fe0*/  LOP3.LUT R29, R19, 0x80000, RZ, 0xfc, !PT ;  /* 0x00080000131d7812 */ /* 0x000fe200078efcff */
[----:B------:R-:W-:Y:S01]  /*0ff0*/  IMAD.MOV.U32 R28, RZ, RZ, R18 ;  /* 0x000000ffff1c7224 */ /* 0x000fe200078e0012 */
[----:B------:R-:W-:Y:S06]  /*1000*/  BRA `(.L_x_16) ;  /* 0x0000000000087947 */ /* 0x000fec0003800000 */
.L_x_17:
[----:B------:R-:W-:Y:S01]  /*1010*/  LOP3.LUT R29, R15, 0x80000, RZ, 0xfc, !PT ;  /* 0x000800000f1d7812 */ /* 0x000fe200078efcff */
[----:B------:R-:W-:-:S07]  /*1020*/  IMAD.MOV.U32 R28, RZ, RZ, R14 ;  /* 0x000000ffff1c7224 */ /* 0x000fce00078e000e */
.L_x_16:
[----:B------:R-:W-:Y:S05]  /*1030*/  BSYNC.RECONVERGENT B2 ;  /* 0x0000000000027941 */ /* 0x000fea0003800200 */
.L_x_14:
[----:B------:R-:W-:-:S04]  /*1040*/  IMAD.MOV.U32 R5, RZ, RZ, 0x0 ;  /* 0x00000000ff057424 */ /* 0x000fc800078e00ff */
[----:B------:R-:W-:Y:S05]  /*1050*/  RET.REL.NODEC R4 `(_Z13vectorDivKernIdEvPT_S1_S1_i) ;  /* 0xffffffec04e87950 */ /* 0x000fea0003c3ffff */
.L_x_19:
[----:B------:R-:W-:-:S00]  /*1060*/  BRA `(.L_x_19) ;  /* 0xfffffffc00fc7947 */ /* 0x000fc0000383ffff */
[----:B------:R-:W-:-:S00]  /*1070*/  NOP ;  /* 0x0000000000007918 */ /* 0x000fc00000000000 */
        /* <DEDUP_REMOVED lines=8> */
.L_x_96:


//--------------------- .text._Z13vectorDivKernIfEvPT_S1_S1_i --------------------------
	.section	.text._Z13vectorDivKernIfEvPT_S1_S1_i,"ax",@progbits
	.align	128
        .global         _Z13vectorDivKernIfEvPT_S1_S1_i
        .type           _Z13vectorDivKernIfEvPT_S1_S1_i,@function
        .size           _Z13vectorDivKernIfEvPT_S1_S1_i,(.L_x_97 - _Z13vectorDivKernIfEvPT_S1_S1_i)
        .other          _Z13vectorDivKernIfEvPT_S1_S1_i,@"STO_CUDA_ENTRY STV_DEFAULT"
_Z13vectorDivKernIfEvPT_S1_S1_i:
.text._Z13vectorDivKernIfEvPT_S1_S1_i:
        /* <DEDUP_REMOVED lines=18> */
.L_x_24:
[----:B---34-:R-:W-:-:S05]  /*0120*/  IMAD.WIDE R2, R13, 0x4, R8 ;  /* 0x000000040d027825 */ /* 0x018fca00078e0208 */
[----:B0-----:R-:W3:Y:S01]  /*0130*/  LDG.E R17, desc[UR12][R2.64] ;  /* 0x0000000c02117981 */ /* 0x001ee2000c1e1900 */
[----:B--2---:R-:W-:-:S05]  /*0140*/  IMAD.WIDE R18, R13, 0x4, R6 ;  /* 0x000000040d127825 */ /* 0x004fca00078e0206 */
[----:B------:R-:W2:Y:S01]  /*0150*/  LDG.E R0, desc[UR12][R18.64] ;  /* 0x0000000c12007981 */ /* 0x000ea2000c1e1900 */
[----:B------:R-:W-:Y:S01]  /*0160*/  IADD3 R16, PT, PT, R16, 0x1, RZ ;  /* 0x0000000110107810 */ /* 0x000fe20007ffe0ff */
[----:B------:R-:W-:Y:S03]  /*0170*/  BSSY.RECONVERGENT B1, `(.L_x_22) ;  /* 0x000000f000017945 */ /* 0x000fe60003800200 */
[----:B------:R-:W-:Y:S01]  /*0180*/  ISETP.NE.AND P2, PT, R16, RZ, PT ;  /* 0x000000ff1000720c */ /* 0x000fe20003f45270 */
[----:B---3--:R-:W0:Y:S08]  /*0190*/  MUFU.RCP R10, R17 ;  /* 0x00000011000a7308 */ /* 0x008e300000001000 */
[----:B--2---:R-:W2:Y:S01]  /*01a0*/  FCHK P0, R0, R17 ;  /* 0x0000001100007302 */ /* 0x004ea20000000000 */
[----:B0-----:R-:W-:-:S04]  /*01b0*/  FFMA R11, -R17, R10, 1 ;  /* 0x3f800000110b7423 */ /* 0x001fc8000000010a */
[----:B------:R-:W-:-:S04]  /*01c0*/  FFMA R11, R10, R11, R10 ;  /* 0x0000000b0a0b7223 */ /* 0x000fc8000000000a */
[----:B------:R-:W-:-:S04]  /*01d0*/  FFMA R10, R0, R11, RZ ;  /* 0x0000000b000a7223 */ /* 0x000fc800000000ff */
[----:B------:R-:W-:-:S04]  /*01e0*/  FFMA R12, -R17, R10, R0 ;  /* 0x0000000a110c7223 */ /* 0x000fc80000000100 */
[----:B------:R-:W-:Y:S01]  /*01f0*/  FFMA R3, R11, R12, R10 ;  /* 0x0000000c0b037223 */ /* 0x000fe2000000000a */
[----:B-1----:R-:W-:Y:S01]  /*0200*/  IMAD.WIDE R10, R13, 0x4, R4 ;  /* 0x000000040d0a7825 */ /* 0x002fe200078e0204 */
[----:B--2---:R-:W-:Y:S06]  /*0210*/  @!P0 BRA `(.L_x_23) ;  /* 0x0000000000108947 */ /* 0x004fec0003800000 */
[----:B------:R-:W-:Y:S01]  /*0220*/  IMAD.MOV.U32 R3, RZ, RZ, R17 ;  /* 0x000000ffff037224 */ /* 0x000fe200078e0011 */
[----:B------:R-:W-:-:S07]  /*0230*/  MOV R14, 0x250 ;  /* 0x00000250000e7802 */ /* 0x000fce0000000f00 */
[----:B------:R-:W-:Y:S05]  /*0240*/  CALL.REL.NOINC `($__internal_1_$__cuda_sm3x_div_rn_noftz_f32_slowpath) ;  /* 0x0000000400907944 */ /* 0x000fea0003c00000 */
[----:B------:R-:W-:-:S07]  /*0250*/  IMAD.MOV.U32 R3, RZ, RZ, R0 ;  /* 0x000000ffff037224 */ /* 0x000fce00078e0000 */
.L_x_23:
[----:B------:R-:W-:Y:S05]  /*0260*/  BSYNC.RECONVERGENT B1 ;  /* 0x0000000000017941 */ /* 0x000fea0003800200 */
.L_x_22:
[----:B------:R4:W-:Y:S01]  /*0270*/  STG.E desc[UR12][R10.64], R3 ;  /* 0x000000030a007986 */ /* 0x0009e2000c10190c */
[----:B------:R-:W-:Y:S01]  /*0280*/  IADD3 R13, PT, PT, R13, 0x1, RZ ;  /* 0x000000010d0d7810 */ /* 0x000fe20007ffe0ff */
[----:B------:R-:W-:Y:S06]  /*0290*/  @P2 BRA `(.L_x_24) ;  /* 0xfffffffc00a02947 */ /* 0x000fec000383ffff */
.L_x_21:
[----:B0-----:R-:W-:Y:S05]  /*02a0*/  BSYNC.RECONVERGENT B0 ;  /* 0x0000000000007941 */ /* 0x001fea0003800200 */
.L_x_20:
        /* <DEDUP_REMOVED lines=13> */
.L_x_33:
[----:B------:R-:W-:Y:S02]  /*0380*/  IMAD.U32 R8, RZ, RZ, UR6 ;  /* 0x00000006ff087e24 */ /* 0x000fe4000f8e00ff */
[----:B------:R-:W-:Y:S02]  /*0390*/  IMAD.U32 R9, RZ, RZ, UR7 ;  /* 0x00000007ff097e24 */ /* 0x000fe4000f8e00ff */
[----:B------:R-:W-:-:S05]  /*03a0*/  IMAD.WIDE R8, R13, 0x4, R8 ;  /* 0x000000040d087825 */ /* 0x000fca00078e0208 */
[----:B----4-:R-:W2:Y:S01]  /*03b0*/  LDG.E R11, desc[UR12][R8.64+-0x8] ;  /* 0xfffff80c080b7981 */ /* 0x010ea2000c1e1900 */
[----:B------:R-:W-:Y:S01]  /*03c0*/  MOV R6, UR8 ;  /* 0x0000000800067c02 */ /* 0x000fe20008000f00 */
[----:B------:R-:W-:-:S04]  /*03d0*/  IMAD.U32 R7, RZ, RZ, UR9 ;  /* 0x00000009ff077e24 */ /* 0x000fc8000f8e00ff */
[----:B------:R-:W-:-:S05]  /*03e0*/  IMAD.WIDE R6, R13, 0x4, R6 ;  /* 0x000000040d067825 */ /* 0x000fca00078e0206 */
[----:B------:R-:W3:Y:S01]  /*03f0*/  LDG.E R0, desc[UR12][R6.64+-0x8] ;  /* 0xfffff80c06007981 */ /* 0x000ee2000c1e1900 */
[----:B------:R-:W-:Y:S01]  /*0400*/  MOV R5, UR5 ;  /* 0x0000000500057c02 */ /* 0x000fe20008000f00 */
[----:B------:R-:W-:Y:S01]  /*0410*/  IMAD.U32 R4, RZ, RZ, UR4 ;  /* 0x00000004ff047e24 */ /* 0x000fe2000f8e00ff */
[----:B------:R-:W-:Y:S03]  /*0420*/  BSSY.RECONVERGENT B0, `(.L_x_25) ;  /* 0x000000e000007945 */ /* 0x000fe60003800200 */
[----:B------:R-:W-:Y:S01]  /*0430*/  IMAD.WIDE R4, R13, 0x4, R4 ;  /* 0x000000040d047825 */ /* 0x000fe200078e0204 */
[----:B--2---:R-:W0:Y:S08]  /*0440*/  MUFU.RCP R2, R11 ;  /* 0x0000000b00027308 */ /* 0x004e300000001000 */
[----:B---3--:R-:W1:Y:S01]  /*0450*/  FCHK P0, R0, R11 ;  /* 0x0000000b00007302 */ /* 0x008e620000000000 */
[----:B0-----:R-:W-:-:S04]  /*0460*/  FFMA R3, -R11, R2, 1 ;  /* 0x3f8000000b037423 */ /* 0x001fc80000000102 */
[----:B------:R-:W-:-:S04]  /*0470*/  FFMA R3, R2, R3, R2 ;  /* 0x0000000302037223 */ /* 0x000fc80000000002 */
[----:B------:R-:W-:-:S04]  /*0480*/  FFMA R2, R0, R3, RZ ;  /* 0x0000000300027223 */ /* 0x000fc800000000ff */
[----:B------:R-:W-:-:S04]  /*0490*/  FFMA R10, -R11, R2, R0 ;  /* 0x000000020b0a7223 */ /* 0x000fc80000000100 */
[----:B------:R-:W-:Y:S01]  /*04a0*/  FFMA R3, R3, R10, R2 ;  /* 0x0000000a03037223 */ /* 0x000fe20000000002 */
[----:B-1----:R-:W-:Y:S06]  /*04b0*/  @!P0 BRA `(.L_x_26) ;  /* 0x0000000000108947 */ /* 0x002fec0003800000 */
[----:B------:R-:W-:Y:S01]  /*04c0*/  IMAD.MOV.U32 R3, RZ, RZ, R11 ;  /* 0x000000ffff037224 */ /* 0x000fe200078e000b */
[----:B------:R-:W-:-:S07]  /*04d0*/  MOV R14, 0x4f0 ;  /* 0x000004f0000e7802 */ /* 0x000fce0000000f00 */
[----:B------:R-:W-:Y:S05]  /*04e0*/  CALL.REL.NOINC `($__internal_1_$__cuda_sm3x_div_rn_noftz_f32_slowpath) ;  /* 0x0000000000e87944 */ /* 0x000fea0003c00000 */
[----:B------:R-:W-:-:S07]  /*04f0*/  IMAD.MOV.U32 R3, RZ, RZ, R0 ;  /* 0x000000ffff037224 */ /* 0x000fce00078e0000 */
.L_x_26:
[----:B------:R-:W-:Y:S05]  /*0500*/  BSYNC.RECONVERGENT B0 ;  /* 0x0000000000007941 */ /* 0x000fea0003800200 */
.L_x_25:
[----:B------:R0:W-:Y:S04]  /*0510*/  STG.E desc[UR12][R4.64+-0x8], R3 ;  /* 0xfffff80304007986 */ /* 0x0001e8000c10190c */
[----:B------:R-:W2:Y:S04]  /*0520*/  LDG.E R15, desc[UR12][R8.64+-0x4] ;  /* 0xfffffc0c080f7981 */ /* 0x000ea8000c1e1900 */
[----:B------:R-:W3:Y:S01]  /*0530*/  LDG.E R0, desc[UR12][R6.64+-0x4] ;  /* 0xfffffc0c06007981 */ /* 0x000ee2000c1e1900 */
[----:B------:R-:W-:Y:S01]  /*0540*/  BSSY.RECONVERGENT B0, `(.L_x_27) ;  /* 0x000000d000007945 */ /* 0x000fe20003800200 */
[----:B--2---:R-:W1:Y:S08]  /*0550*/  MUFU.RCP R2, R15 ;  /* 0x0000000f00027308 */ /* 0x004e700000001000 */
[----:B---3--:R-:W2:Y:S01]  /*0560*/  FCHK P0, R0, R15 ;  /* 0x0000000f00007302 */ /* 0x008ea20000000000 */
[----:B-1----:R-:W-:-:S04]  /*0570*/  FFMA R11, -R15, R2, 1 ;  /* 0x3f8000000f0b7423 */ /* 0x002fc80000000102 */
[----:B------:R-:W-:-:S04]  /*0580*/  FFMA R11, R2, R11, R2 ;  /* 0x0000000b020b7223 */ /* 0x000fc80000000002 */
[----:B------:R-:W-:-:S04]  /*0590*/  FFMA R2, R0, R11, RZ ;  /* 0x0000000b00027223 */ /* 0x000fc800000000ff */
[----:B------:R-:W-:-:S04]  /*05a0*/  FFMA R10, -R15, R2, R0 ;  /* 0x000000020f0a7223 */ /* 0x000fc80000000100 */
[----:B------:R-:W-:Y:S01]  /*05b0*/  FFMA R11, R11, R10, R2 ;  /* 0x0000000a0b0b7223 */ /* 0x000fe20000000002 */
[----:B0-2---:R-:W-:Y:S06]  /*05c0*/  @!P0 BRA `(.L_x_28) ;  /* 0x0000000000108947 */ /* 0x005fec0003800000 */
[----:B------:R-:W-:Y:S02]  /*05d0*/  MOV R3, R15 ;  /* 0x0000000f00037202 */ /* 0x000fe40000000f00 */
[----:B------:R-:W-:-:S07]  /*05e0*/  MOV R14, 0x600 ;  /* 0x00000600000e7802 */ /* 0x000fce0000000f00 */
[----:B------:R-:W-:Y:S05]  /*05f0*/  CALL.REL.NOINC `($__internal_1_$__cuda_sm3x_div_rn_noftz_f32_slowpath) ;  /* 0x0000000000a47944 */ /* 0x000fea0003c00000 */
[----:B------:R-:W-:-:S07]  /*0600*/  IMAD.MOV.U32 R11, RZ, RZ, R0 ;  /* 0x000000ffff0b7224 */ /* 0x000fce00078e0000 */
.L_x_28:
[----:B------:R-:W-:Y:S05]  /*0610*/  BSYNC.RECONVERGENT B0 ;  /* 0x0000000000007941 */ /* 0x000fea0003800200 */
.L_x_27:
        /* <DEDUP_REMOVED lines=12> */
[----:B------:R-:W-:Y:S01]  /*06e0*/  IMAD.MOV.U32 R3, RZ, RZ, R15 ;  /* 0x000000ffff037224 */ /* 0x000fe200078e000f */
[----:B------:R-:W-:-:S07]  /*06f0*/  MOV R14, 0x710 ;  /* 0x00000710000e7802 */ /* 0x000fce0000000f00 */
[----:B------:R-:W-:Y:S05]  /*0700*/  CALL.REL.NOINC `($__internal_1_$__cuda_sm3x_div_rn_noftz_f32_slowpath) ;  /* 0x0000000000607944 */ /* 0x000fea0003c00000 */
[----:B------:R-:W-:-:S07]  /*0710*/  MOV R3, R0 ;  /* 0x0000000000037202 */ /* 0x000fce0000000f00 */
.L_x_30:
[----:B------:R-:W-:Y:S05]  /*0720*/  BSYNC.RECONVERGENT B0 ;  /* 0x0000000000007941 */ /* 0x000fea0003800200 */
.L_x_29:
        /* <DEDUP_REMOVED lines=15> */
[----:B------:R-:W-:-:S07]  /*0820*/  IMAD.MOV.U32 R11, RZ, RZ, R0 ;  /* 0x000000ffff0b7224 */ /* 0x000fce00078e0000 */
.L_x_32:
[----:B------:R-:W-:Y:S05]  /*0830*/  BSYNC.RECONVERGENT B0 ;  /* 0x0000000000007941 */ /* 0x000fea0003800200 */
.L_x_31:
[----:B------:R0:W-:Y:S01]  /*0840*/  STG.E desc[UR12][R4.64+0x4], R11 ;  /* 0x0000040b04007986 */ /* 0x0001e2000c10190c */
[----:B------:R-:W-:-:S04]  /*0850*/  IADD3 R13, PT, PT, R13, 0x4, RZ ;  /* 0x000000040d0d7810 */ /* 0x000fc80007ffe0ff */
[----:B------:R-:W-:-:S13]  /*0860*/  ISETP.GE.AND P0, PT, R13, UR14, PT ;  /* 0x0000000e0d007c0c */ /* 0x000fda000bf06270 */
[----:B0-----:R-:W-:Y:S05]  /*0870*/  @!P0 BRA `(.L_x_33) ;  /* 0xfffffff800c08947 */ /* 0x001fea000383ffff */
[----:B------:R-:W-:Y:S05]  /*0880*/  EXIT ;  /* 0x000000000000794d */ /* 0x000fea0003800000 */
        .weak           $__internal_1_$__cuda_sm3x_div_rn_noftz_f32_slowpath
        .type           $__internal_1_$__cuda_sm3x_div_rn_noftz_f32_slowpath,@function
        .size           $__internal_1_$__cuda_sm3x_div_rn_noftz_f32_slowpath,(.L_x_97 - $__internal_1_$__cuda_sm3x_div_rn_noftz_f32_slowpath)
$__internal_1_$__cuda_sm3x_div_rn_noftz_f32_slowpath:
[----:B------:R-:W-:Y:S01]  /*0890*/  SHF.R.U32.HI R12, RZ, 0x17, R3 ;  /* 0x00000017ff0c7819 */ /* 0x000fe20000011603 */
[----:B------:R-:W-:Y:S01]  /*08a0*/  BSSY.RECONVERGENT B2, `(.L_x_34) ;  /* 0x0000062000027945 */ /* 0x000fe20003800200 */
[----:B------:R-:W-:Y:S02]  /*08b0*/  SHF.R.U32.HI R17, RZ, 0x17, R0 ;  /* 0x00000017ff117819 */ /* 0x000fe40000011600 */
[----:B------:R-:W-:Y:S02]  /*08c0*/  LOP3.LUT R12, R12, 0xff, RZ, 0xc0, !PT ;  /* 0x000000ff0c0c7812 */ /* 0x000fe400078ec0ff */
[----:B------:R-:W-:-:S03]  /*08d0*/  LOP3.LUT R17, R17, 0xff, RZ, 0xc0, !PT ;  /* 0x000000ff11117812 */ /* 0x000fc600078ec0ff */
[----:B------:R-:W-:Y:S02]  /*08e0*/  VIADD R19, R12, 0xffffffff ;  /* 0xffffffff0c137836 */ /* 0x000fe40000000000 */
[----:B------:R-:W-:-:S03]  /*08f0*/  VIADD R18, R17, 0xffffffff ;  /* 0xffffffff11127836 */ /* 0x000fc60000000000 */
[----:B------:R-:W-:-:S04]  /*0900*/  ISETP.GT.U32.AND P0, PT, R19, 0xfd, PT ;  /* 0x000000fd1300780c */ /* 0x000fc80003f04070 */
[----:B------:R-:W-:-:S13]  /*0910*/  ISETP.GT.U32.OR P0, PT, R18, 0xfd, P0 ;  /* 0x000000fd1200780c */ /* 0x000fda0000704470 */
[----:B------:R-:W-:Y:S01]  /*0920*/  @!P0 MOV R2, RZ ;  /* 0x000000ff00028202 */ /* 0x000fe20000000f00 */
[----:B------:R-:W-:Y:S06]  /*0930*/  @!P0 BRA `(.L_x_35) ;  /* 0x00000000005c8947 */ /* 0x000fec0003800000 */
[----:B------:R-:W-:Y:S02]  /*0940*/  FSETP.GTU.FTZ.AND P0, PT, |R0|, +INF , PT ;  /* 0x7f8000000000780b */ /* 0x000fe40003f1c200 */
[----:B------:R-:W-:-:S04]  /*0950*/  FSETP.GTU.FTZ.AND P1, PT, |R3|, +INF , PT ;  /* 0x7f8000000300780b */ /* 0x000fc80003f3c200 */
[----:B------:R-:W-:-:S13]  /*0960*/  PLOP3.LUT P0, PT, P0, P1, PT, 0xf8, 0x8f ;  /* 0x00000000008f781c */ /* 0x000fda0000703f70 */
[----:B------:R-:W-:Y:S05]  /*0970*/  @P0 BRA `(.L_x_36) ;  /* 0x00000004004c0947 */ /* 0x000fea0003800000 */
[----:B------:R-:W-:-:S13]  /*0980*/  LOP3.LUT P0, RZ, R3, 0x7fffffff, R0, 0xc8, !PT ;  /* 0x7fffffff03ff7812 */ /* 0x000fda000780c800 */
[----:B------:R-:W-:Y:S05]  /*0990*/  @!P0 BRA `(.L_x_37) ;  /* 0x00000004003c8947 */ /* 0x000fea0003800000 */
[C---:B------:R-:W-:Y:S02]  /*09a0*/  FSETP.NEU.FTZ.AND P3, PT, |R0|.reuse, +INF , PT ;  /* 0x7f8000000000780b */ /* 0x040fe40003f7d200 */
[----:B------:R-:W-:Y:S02]  /*09b0*/  FSETP.NEU.FTZ.AND P1, PT, |R3|, +INF , PT ;  /* 0x7f8000000300780b */ /* 0x000fe40003f3d200 */
[----:B------:R-:W-:-:S11]  /*09c0*/  FSETP.NEU.FTZ.AND P0, PT, |R0|, +INF , PT ;  /* 0x7f8000000000780b */ /* 0x000fd60003f1d200 */
[----:B------:R-:W-:Y:S05]  /*09d0*/  @!P1 BRA !P3, `(.L_x_37) ;  /* 0x00000004002c9947 */ /* 0x000fea0005800000 */
[----:B------:R-:W-:-:S04]  /*09e0*/  LOP3.LUT P3, RZ, R0, 0x7fffffff, RZ, 0xc0, !PT ;  /* 0x7fffffff00ff7812 */ /* 0x000fc8000786c0ff */
[----:B------:R-:W-:-:S13]  /*09f0*/  PLOP3.LUT P1, PT, P1, P3, PT, 0x2f, 0xf2 ;  /* 0x0000000000f2781c */ /* 0x000fda0000f26577 */
[----:B------:R-:W-:Y:S05]  /*0a00*/  @P1 BRA `(.L_x_38) ;  /* 0x0000000400181947 */ /* 0x000fea0003800000 */
[----:B------:R-:W-:-:S04]  /*0a10*/  LOP3.LUT P1, RZ, R3, 0x7fffffff, RZ, 0xc0, !PT ;  /* 0x7fffffff03ff7812 */ /* 0x000fc8000782c0ff */
[----:B------:R-:W-:-:S13]  /*0a20*/  PLOP3.LUT P0, PT, P0, P1, PT, 0x2f, 0xf2 ;  /* 0x0000000000f2781c */ /* 0x000fda0000702577 */
[----:B------:R-:W-:Y:S05]  /*0a30*/  @P0 BRA `(.L_x_39) ;  /* 0x0000000400000947 */ /* 0x000fea0003800000 */
[----:B------:R-:W-:Y:S02]  /*0a40*/  ISETP.GE.AND P0, PT, R18, RZ, PT ;  /* 0x000000ff1200720c */ /* 0x000fe40003f06270 */
[----:B------:R-:W-:-:S11]  /*0a50*/  ISETP.GE.AND P1, PT, R19, RZ, PT ;  /* 0x000000ff1300720c */ /* 0x000fd60003f26270 */
[----:B------:R-:W-:Y:S02]  /*0a60*/  @P0 IMAD.MOV.U32 R2, RZ, RZ, RZ ;  /* 0x000000ffff020224 */ /* 0x000fe400078e00ff */
[----:B------:R-:W-:Y:S01]  /*0a70*/  @!P0 FFMA R0, R0, 1.84467440737095516160e+19, RZ ;  /* 0x5f80000000008823 */ /* 0x000fe200000000ff */
[----:B------:R-:W-:Y:S02]  /*0a80*/  @!P0 IMAD.MOV.U32 R2, RZ, RZ, -0x40 ;  /* 0xffffffc0ff028424 */ /* 0x000fe400078e00ff */
[----:B------:R-:W-:-:S03]  /*0a90*/  @!P1 FFMA R3, R3, 1.84467440737095516160e+19, RZ ;  /* 0x5f80000003039823 */ /* 0x000fc600000000ff */
[----:B------:R-:W-:-:S07]  /*0aa0*/  @!P1 IADD3 R2, PT, PT, R2, 0x40, RZ ;  /* 0x0000004002029810 */ /* 0x000fce0007ffe0ff */
.L_x_35:
[----:B------:R-:W-:Y:S01]  /*0ab0*/  LEA R18, R12, 0xc0800000, 0x17 ;  /* 0xc08000000c127811 */ /* 0x000fe200078eb8ff */
[----:B------:R-:W-:Y:S04]  /*0ac0*/  BSSY.RECONVERGENT B3, `(.L_x_40) ;  /* 0x0000036000037945 */ /* 0x000fe80003800200 */
[----:B------:R-:W-:Y:S02]  /*0ad0*/  IMAD.IADD R20, R3, 0x1, -R18 ;  /* 0x0000000103147824 */ /* 0x000fe400078e0a12 */
[----:B------:R-:W-:Y:S02]  /*0ae0*/  VIADD R3, R17, 0xffffff81 ;  /* 0xffffff8111037836 */ /* 0x000fe40000000000 */
[----:B------:R-:W0:Y:S01]  /*0af0*/  MUFU.RCP R18, R20 ;  /* 0x0000001400127308 */ /* 0x000e220000001000 */
[----:B------:R-:W-:Y:S01]  /*0b00*/  FADD.FTZ R19, -R20, -RZ ;  /* 0x800000ff14137221 */ /* 0x000fe20000010100 */
[----:B------:R-:W-:-:S03]  /*0b10*/  IMAD R0, R3, -0x800000, R0 ;  /* 0xff80000003007824 */ /* 0x000fc600078e0200 */
[----:B0-----:R-:W-:-:S04]  /*0b20*/  FFMA R17, R18, R19, 1 ;  /* 0x3f80000012117423 */ /* 0x001fc80000000013 */
[----:B------:R-:W-:-:S04]  /*0b30*/  FFMA R17, R18, R17, R18 ;  /* 0x0000001112117223 */ /* 0x000fc80000000012 */
[----:B------:R-:W-:-:S04]  /*0b40*/  FFMA R18, R0, R17, RZ ;  /* 0x0000001100127223 */ /* 0x000fc800000000ff */
[----:B------:R-:W-:-:S04]  /*0b50*/  FFMA R21, R19, R18, R0 ;  /* 0x0000001213157223 */ /* 0x000fc80000000000 */
[----:B------:R-:W-:Y:S01]  /*0b60*/  FFMA R18, R17, R21, R18 ;  /* 0x0000001511127223 */ /* 0x000fe20000000012 */
[----:B------:R-:W-:-:S03]  /*0b70*/  IADD3 R21, PT, PT, R3, 0x7f, -R12 ;  /* 0x0000007f03157810 */ /* 0x000fc60007ffe80c */
[----:B------:R-:W-:Y:S01]  /*0b80*/  FFMA R19, R19, R18, R0 ;  /* 0x0000001213137223 */ /* 0x000fe20000000000 */
[----:B------:R-:W-:-:S03]  /*0b90*/  IADD3 R21, PT, PT, R21, R2, RZ ;  /* 0x0000000215157210 */ /* 0x000fc60007ffe0ff */
[----:B------:R-:W-:-:S05]  /*0ba0*/  FFMA R0, R17, R19, R18 ;  /* 0x0000001311007223 */ /* 0x000fca0000000012 */
[----:B------:R-:W-:-:S04]  /*0bb0*/  SHF.R.U32.HI R3, RZ, 0x17, R0 ;  /* 0x00000017ff037819 */ /* 0x000fc80000011600 */
[----:B------:R-:W-:-:S05]  /*0bc0*/  LOP3.LUT R3, R3, 0xff, RZ, 0xc0, !PT ;  /* 0x000000ff03037812 */ /* 0x000fca00078ec0ff */
[----:B------:R-:W-:-:S04]  /*0bd0*/  IMAD.IADD R3, R3, 0x1, R21 ;  /* 0x0000000103037824 */ /* 0x000fc800078e0215 */
[----:B------:R-:W-:-:S05]  /*0be0*/  VIADD R2, R3, 0xffffffff ;  /* 0xffffffff03027836 */ /* 0x000fca0000000000 */
[----:B------:R-:W-:-:S13]  /*0bf0*/  ISETP.GE.U32.AND P0, PT, R2, 0xfe, PT ;  /* 0x000000fe0200780c */ /* 0x000fda0003f06070 */
[----:B------:R-:W-:Y:S05]  /*0c00*/  @!P0 BRA `(.L_x_41) ;  /* 0x0000000000808947 */ /* 0x000fea0003800000 */
[----:B------:R-:W-:-:S13]  /*0c10*/  ISETP.GT.AND P0, PT, R3, 0xfe, PT ;  /* 0x000000fe0300780c */ /* 0x000fda0003f04270 */
[----:B------:R-:W-:Y:S05]  /*0c20*/  @P0 BRA `(.L_x_42) ;  /* 0x00000000006c0947 */ /* 0x000fea0003800000 */
[----:B------:R-:W-:-:S13]  /*0c30*/  ISETP.GE.AND P0, PT, R3, 0x1, PT ;  /* 0x000000010300780c */ /* 0x000fda0003f06270 */
[----:B------:R-:W-:Y:S05]  /*0c40*/  @P0 BRA `(.L_x_43) ;  /* 0x0000000000740947 */ /* 0x000fea0003800000 */
[----:B------:R-:W-:Y:S02]  /*0c50*/  ISETP.GE.AND P0, PT, R3, -0x18, PT ;  /* 0xffffffe80300780c */ /* 0x000fe40003f06270 */
[----:B------:R-:W-:-:S11]  /*0c60*/  LOP3.LUT R0, R0, 0x80000000, RZ, 0xc0, !PT ;  /* 0x8000000000007812 */ /* 0x000fd600078ec0ff */
[----:B------:R-:W-:Y:S05]  /*0c70*/  @!P0 BRA `(.L_x_43) ;  /* 0x0000000000688947 */ /* 0x000fea0003800000 */
[-CC-:B------:R-:W-:Y:S01]  /*0c80*/  FFMA.RZ R2, R17, R19.reuse, R18.reuse ;  /* 0x0000001311027223 */ /* 0x180fe2000000c012 */
[C---:B------:R-:W-:Y:S02]  /*0c90*/  ISETP.NE.AND P3, PT, R3.reuse, RZ, PT ;  /* 0x000000ff0300720c */ /* 0x040fe40003f65270 */
[----:B------:R-:W-:Y:S02]  /*0ca0*/  ISETP.NE.AND P1, PT, R3, RZ, PT ;  /* 0x000000ff0300720c */ /* 0x000fe40003f25270 */
[----:B------:R-:W-:Y:S01]  /*0cb0*/  LOP3.LUT R12, R2, 0x7fffff, RZ, 0xc0, !PT ;  /* 0x007fffff020c7812 */ /* 0x000fe200078ec0ff */
[CCC-:B------:R-:W-:Y:S01]  /*0cc0*/  FFMA.RP R2, R17.reuse, R19.reuse, R18.reuse ;  /* 0x0000001311027223 */ /* 0x1c0fe20000008012 */
[----:B------:R-:W-:Y:S01]  /*0cd0*/  FFMA.RM R17, R17, R19, R18 ;  /* 0x0000001311117223 */ /* 0x000fe20000004012 */
[----:B------:R-:W-:Y:S01]  /*0ce0*/  IADD3 R19, PT, PT, R3, 0x20, RZ ;  /* 0x0000002003137810 */ /* 0x000fe20007ffe0ff */
[----:B------:R-:W-:Y:S01]  /*0cf0*/  IMAD.MOV R3, RZ, RZ, -R3 ;  /* 0x000000ffff037224 */ /* 0x000fe200078e0a03 */
[----:B------:R-:W-:-:S02]  /*0d00*/  LOP3.LUT R12, R12, 0x800000, RZ, 0xfc, !PT ;  /* 0x008000000c0c7812 */ /* 0x000fc400078efcff */
[----:B------:R-:W-:Y:S02]  /*0d10*/  FSETP.NEU.FTZ.AND P0, PT, R2, R17, PT ;  /* 0x000000110200720b */ /* 0x000fe40003f1d000 */
[----:B------:R-:W-:Y:S02]  /*0d20*/  SHF.L.U32 R19, R12, R19, RZ ;  /* 0x000000130c137219 */ /* 0x000fe400000006ff */
[----:B------:R-:W-:Y:S02]  /*0d30*/  SEL R3, R3, RZ, P3 ;  /* 0x000000ff03037207 */ /* 0x000fe40001800000 */
[----:B------:R-:W-:Y:S02]  /*0d40*/  ISETP.NE.AND P1, PT, R19, RZ, P1 ;  /* 0x000000ff1300720c */ /* 0x000fe40000f25270 */
[----:B------:R-:W-:Y:S02]  /*0d50*/  SHF.R.U32.HI R3, RZ, R3, R12 ;  /* 0x00000003ff037219 */ /* 0x000fe4000001160c */
[----:B------:R-:W-:-:S02]  /*0d60*/  PLOP3.LUT P0, PT, P0, P1, PT, 0xf8, 0x8f ;  /* 0x00000000008f781c */ /* 0x000fc40000703f70 */
[----:B------:R-:W-:Y:S02]  /*0d70*/  SHF.R.U32.HI R17, RZ, 0x1, R3 ;  /* 0x00000001ff117819 */ /* 0x000fe40000011603 */
[----:B------:R-:W-:-:S04]  /*0d80*/  SEL R2, RZ, 0x1, !P0 ;  /* 0x00000001ff027807 */ /* 0x000fc80004000000 */
[----:B------:R-:W-:-:S04]  /*0d90*/  LOP3.LUT R2, R2, 0x1, R17, 0xf8, !PT ;  /* 0x0000000102027812 */ /* 0x000fc800078ef811 */
[----:B------:R-:W-:-:S05]  /*0da0*/  LOP3.LUT R2, R2, R3, RZ, 0xc0, !PT ;  /* 0x0000000302027212 */ /* 0x000fca00078ec0ff */
[----:B------:R-:W-:-:S05]  /*0db0*/  IMAD.IADD R17, R17, 0x1, R2 ;  /* 0x0000000111117824 */ /* 0x000fca00078e0202 */
[----:B------:R-:W-:Y:S01]  /*0dc0*/  LOP3.LUT R0, R17, R0, RZ, 0xfc, !PT ;  /* 0x0000000011007212 */ /* 0x000fe200078efcff */
[----:B------:R-:W-:Y:S06]  /*0dd0*/  BRA `(.L_x_43) ;  /* 0x0000000000107947 */ /* 0x000fec0003800000 */
.L_x_42:
[----:B------:R-:W-:-:S04]  /*0de0*/  LOP3.LUT R0, R0, 0x80000000, RZ, 0xc0, !PT ;  /* 0x8000000000007812 */ /* 0x000fc800078ec0ff */
[----:B------:R-:W-:Y:S01]  /*0df0*/  LOP3.LUT R0, R0, 0x7f800000, RZ, 0xfc, !PT ;  /* 0x7f80000000007812 */ /* 0x000fe200078efcff */
[----:B------:R-:W-:Y:S06]  /*0e00*/  BRA `(.L_x_43) ;  /* 0x0000000000047947 */ /* 0x000fec0003800000 */
.L_x_41:
[----:B------:R-:W-:-:S07]  /*0e10*/  LEA R0, R21, R0, 0x17 ;  /* 0x0000000015007211 */ /* 0x000fce00078eb8ff */
.L_x_43:
[----:B------:R-:W-:Y:S05]  /*0e20*/  BSYNC.RECONVERGENT B3 ;  /* 0x0000000000037941 */ /* 0x000fea0003800200 */
.L_x_40:
[----:B------:R-:W-:Y:S05]  /*0e30*/  BRA `(.L_x_44) ;  /* 0x0000000000207947 */ /* 0x000fea0003800000 */
.L_x_39:
[----:B------:R-:W-:-:S04]  /*0e40*/  LOP3.LUT R0, R3, 0x80000000, R0, 0x48, !PT ;  /* 0x8000000003007812 */ /* 0x000fc800078e4800 */
[----:B------:R-:W-:Y:S01]  /*0e50*/  LOP3.LUT R0, R0, 0x7f800000, RZ, 0xfc, !PT ;  /* 0x7f80000000007812 */ /* 0x000fe200078efcff */
[----:B------:R-:W-:Y:S06]  /*0e60*/  BRA `(.L_x_44) ;  /* 0x0000000000147947 */ /* 0x000fec0003800000 */
.L_x_38:
[----:B------:R-:W-:Y:S01]  /*0e70*/  LOP3.LUT R0, R3, 0x80000000, R0, 0x48, !PT ;  /* 0x8000000003007812 */ /* 0x000fe200078e4800 */
[----:B------:R-:W-:Y:S06]  /*0e80*/  BRA `(.L_x_44) ;  /* 0x00000000000c7947 */ /* 0x000fec0003800000 */
.L_x_37:
[----:B------:R-:W0:Y:S01]  /*0e90*/  MUFU.RSQ R0, -QNAN ;  /* 0xffc0000000007908 */ /* 0x000e220000001400 */
[----:B------:R-:W-:Y:S05]  /*0ea0*/  BRA `(.L_x_44) ;  /* 0x0000000000047947 */ /* 0x000fea0003800000 */
.L_x_36:
[----:B------:R-:W-:-:S07]  /*0eb0*/  FADD.FTZ R0, R0, R3 ;  /* 0x0000000300007221 */ /* 0x000fce0000010000 */
.L_x_44:
[----:B------:R-:W-:Y:S05]  /*0ec0*/  BSYNC.RECONVERGENT B2 ;  /* 0x0000000000027941 */ /* 0x000fea0003800200 */
.L_x_34:
[----:B------:R-:W-:Y:S02]  /*0ed0*/  HFMA2 R3, -RZ, RZ, 0, 0 ;  /* 0x00000000ff037431 */ /* 0x000fe400000001ff */
[----:B------:R-:W-:-:S04]  /*0ee0*/  IMAD.MOV.U32 R2, RZ, RZ, R14 ;  /* 0x000000ffff027224 */ /* 0x000fc800078e000e */
[----:B0-----:R-:W-:Y:S05]  /*0ef0*/  RET.REL.NODEC R2 `(_Z13vectorDivKernIfEvPT_S1_S1_i) ;  /* 0xfffffff002407950 */ /* 0x001fea0003c3ffff */
.L_x_45:
        /* <DEDUP_REMOVED lines=16> */
.L_x_97:


//--------------------- .text._Z13vectorDotKernIdEvPT_S1_S1_i --------------------------
	.section	.text._Z13vectorDotKernIdEvPT_S1_S1_i,"ax",@progbits
	.align	128
        .global         _Z13vectorDotKernIdEvPT_S1_S1_i
        .type           _Z13vectorDotKernIdEvPT_S1_S1_i,@function
        .size           _Z13vectorDotKernIdEvPT_S1_S1_i,(.L_x_100 - _Z13vectorDotKernIdEvPT_S1_S1_i)
        .other          _Z13vectorDotKernIdEvPT_S1_S1_i,@"STO_CUDA_ENTRY STV_DEFAULT"
_Z13vectorDotKernIdEvPT_S1_S1_i:
.text._Z13vectorDotKernIdEvPT_S1_S1_i:
[----:B------:R-:W-:Y:S01]  /*0000*/  LDC R1, c[0x0][0x37c] ;  /* 0x0000df00ff017b82 */ /* 0x000fe20000000800 */
[----:B------:R-:W0:Y:S07]  /*0010*/  S2R R5, SR_TID.X ;  /* 0x0000000000057919 */ /* 0x000e2e0000002100 */
[----:B------:R-:W1:Y:S01]  /*0020*/  S2UR UR4, SR_CTAID.X ;  /* 0x00000000000479c3 */ /* 0x000e620000002500 */
[----:B------:R-:W1:Y:S07]  /*0030*/  LDCU UR5, c[0x0][0x360] ;  /* 0x00006c00ff0577ac */ /* 0x000e6e0008000800 */
[----:B------:R-:W2:Y:S01]  /*0040*/  LDC R0, c[0x0][0x398] ;  /* 0x0000e600ff007b82 */ /* 0x000ea20000000800 */
[----:B-1----:R-:W-:-:S06]  /*0050*/  UIMAD UR4, UR4, UR5, URZ ;  /* 0x00000005040472a4 */ /* 0x002fcc000f8e02ff */
[----:B0-----:R-:W-:-:S05]  /*0060*/  VIADD R3, R5, UR4 ;  /* 0x0000000405037c36 */ /* 0x001fca0008000000 */
[----:B--2---:R-:W-:-:S13]  /*0070*/  ISETP.GE.AND P0, PT, R3, R0, PT ;  /* 0x000000000300720c */ /* 0x004fda0003f06270 */
[----:B------:R-:W-:Y:S05]  /*0080*/  @P0 EXIT ;  /* 0x000000000000094d */ /* 0x000fea0003800000 */
[----:B------:R-:W-:Y:S01]  /*0090*/  IMAD.IADD R2, R0, 0x1, -R3 ;  /* 0x0000000100027824 */ /* 0x000fe200078e0a03 */
[----:B------:R-:W-:Y:S01]  /*00a0*/  IADD3 R4, PT, PT, R5, UR4, -R0 ;  /* 0x0000000405047c10 */ /* 0x000fe2000fffe800 */
[----:B------:R-:W0:Y:S01]  /*00b0*/  LDCU.64 UR12, c[0x0][0x358] ;  /* 0x00006b00ff0c77ac */ /* 0x000e220008000a00 */
[----:B------:R-:W-:Y:S02]  /*00c0*/  BSSY.RECONVERGENT B0, `(.L_x_46) ;  /* 0x0000013000007945 */ /* 0x000fe40003800200 */
[----:B------:R-:W-:Y:S02]  /*00d0*/  LOP3.LUT P1, R2, R2, 0x3, RZ, 0xc0, !PT ;  /* 0x0000000302027812 */ /* 0x000fe4000782c0ff */
[----:B------:R-:W-:-:S11]  /*00e0*/  ISETP.GT.U32.AND P0, PT, R4, -0x4, PT ;  /* 0xfffffffc0400780c */ /* 0x000fd60003f04070 */
[----:B------:R-:W-:Y:S05]  /*00f0*/  @!P1 BRA `(.L_x_47) ;  /* 0x00000000003c9947 */ /* 0x000fea0003800000 */
[----:B------:R-:W1:Y:S01]  /*0100*/  LDC.64 R12, c[0x0][0x390] ;  /* 0x0000e400ff0c7b82 */ /* 0x000e620000000a00 */
[----:B------:R-:W-:-:S07]  /*0110*/  IADD3 R2, PT, PT, -R2, RZ, RZ ;  /* 0x000000ff02027210 */ /* 0x000fce0007ffe1ff */
[----:B------:R-:W2:Y:S08]  /*0120*/  LDC.64 R16, c[0x0][0x380] ;  /* 0x0000e000ff107b82 */ /* 0x000eb00000000a00 */
[----:B------:R-:W3:Y:S02]  /*0130*/  LDC.64 R14, c[0x0][0x388] ;  /* 0x0000e200ff0e7b82 */ /* 0x000ee40000000a00 */
.L_x_48:
[----:B---3--:R-:W-:-:S04]  /*0140*/  IMAD.WIDE R6, R3, 0x8, R14 ;  /* 0x0000000803067825 */ /* 0x008fc800078e020e */
[C---:B--2---:R-:W-:Y:S02]  /*0150*/  IMAD.WIDE R8, R3.reuse, 0x8, R16 ;  /* 0x0000000803087825 */ /* 0x044fe400078e0210 */
[----:B0-----:R-:W2:Y:S04]  /*0160*/  LDG.E.64 R6, desc[UR12][R6.64] ;  /* 0x0000000c06067981 */ /* 0x001ea8000c1e1b00 */
[----:B------:R-:W2:Y:S01]  /*0170*/  LDG.E.64 R8, desc[UR12][R8.64] ;  /* 0x0000000c08087981 */ /* 0x000ea2000c1e1b00 */
[C---:B-1--4-:R-:W-:Y:S01]  /*0180*/  IMAD.WIDE R4, R3.reuse, 0x8, R12 ;  /* 0x0000000803047825 */ /* 0x052fe200078e020c */
[----:B------:R-:W-:-:S03]  /*0190*/  IADD3 R3, PT, PT, R3, 0x1, RZ ;  /* 0x0000000103037810 */ /* 0x000fc60007ffe0ff */
[----:B------:R-:W-:-:S05]  /*01a0*/  VIADD R2, R2, 0x1 ;  /* 0x0000000102027836 */ /* 0x000fca0000000000 */
[----:B------:R-:W-:Y:S01]  /*01b0*/  ISETP.NE.AND P1, PT, R2, RZ, PT ;  /* 0x000000ff0200720c */ /* 0x000fe20003f25270 */
[----:B--2---:R-:W-:-:S07]  /*01c0*/  DMUL R10, R8, R6 ;  /* 0x00000006080a7228 */ /* 0x004fce0000000000 */
[----:B------:R4:W-:Y:S05]  /*01d0*/  STG.E.64 desc[UR12][R4.64], R10 ;  /* 0x0000000a04007986 */ /* 0x0009ea000c101b0c */
[----:B------:R-:W-:Y:S05]  /*01e0*/  @P1 BRA `(.L_x_48) ;  /* 0xfffffffc00d41947 */ /* 0x000fea000383ffff */
.L_x_47:
[----:B0-----:R-:W-:Y:S05]  /*01f0*/  BSYNC.RECONVERGENT B0 ;  /* 0x0000000000007941 */ /* 0x001fea0003800200 */
.L_x_46:
[----:B------:R-:W-:Y:S05]  /*0200*/  @P0 EXIT ;  /* 0x000000000000094d */ /* 0x000fea0003800000 */
[----:B------:R-:W0:Y:S01]  /*0210*/  LDCU.128 UR4, c[0x0][0x380] ;  /* 0x00007000ff0477ac */ /* 0x000e220008000c00 */
[----:B------:R-:W1:Y:S01]  /*0220*/  LDCU.64 UR10, c[0x0][0x390] ;  /* 0x00007200ff0a77ac */ /* 0x000e620008000a00 */
[----:B0-----:R-:W-:Y:S02]  /*0230*/  UIADD3 UR8, UP0, UPT, UR4, 0x10, URZ ;  /* 0x0000001004087890 */ /* 0x001fe4000ff1e0ff */
[----:B------:R-:W-:Y:S02]  /*0240*/  UIADD3 UR6, UP1, UPT, UR6, 0x10, URZ ;  /* 0x0000001006067890 */ /* 0x000fe4000ff3e0ff */
[----:B-1----:R-:W-:Y:S02]  /*0250*/  UIADD3 UR4, UP2, UPT, UR10, 0x10, URZ ;  /* 0x000000100a047890 */ /* 0x002fe4000ff5e0ff */
[----:B------:R-:W-:Y:S02]  /*0260*/  UIADD3.X UR9, UPT, UPT, URZ, UR5, URZ, UP0, !UPT ;  /* 0x00000005ff097290 */ /* 0x000fe400087fe4ff */
[----:B------:R-:W-:-:S02]  /*0270*/  UIADD3.X UR7, UPT, UPT, URZ, UR7, URZ, UP1, !UPT ;  /* 0x00000007ff077290 */ /* 0x000fc40008ffe4ff */
[----:B------:R-:W-:-:S12]  /*0280*/  UIADD3.X UR5, UPT, UPT, URZ, UR11, URZ, UP2, !UPT ;  /* 0x0000000bff057290 */ /* 0x000fd800097fe4ff */
.L_x_49:
[----:B------:R-:W-:Y:S01]  /*0290*/  MOV R9, UR9 ;  /* 0x0000000900097c02 */ /* 0x000fe20008000f00 */
[----:B------:R-:W-:Y:S01]  /*02a0*/  IMAD.U32 R8, RZ, RZ, UR8 ;  /* 0x00000008ff087e24 */ /* 0x000fe2000f8e00ff */
[----:B----4-:R-:W-:Y:S01]  /*02b0*/  MOV R5, UR7 ;  /* 0x0000000700057c02 */ /* 0x010fe20008000f00 */
[----:B------:R-:W-:Y:S02]  /*02c0*/  IMAD.U32 R4, RZ, RZ, UR6 ;  /* 0x00000006ff047e24 */ /* 0x000fe4000f8e00ff */
[----:B------:R-:W-:-:S04]  /*02d0*/  IMAD.WIDE R8, R3, 0x8, R8 ;  /* 0x0000000803087825 */ /* 0x000fc800078e0208 */
[----:B------:R-:W-:Y:S01]  /*02e0*/  IMAD.WIDE R4, R3, 0x8, R4 ;  /* 0x0000000803047825 */ /* 0x000fe200078e0204 */
[----:B0-----:R-:W2:Y:S04]  /*02f0*/  LDG.E.64 R6, desc[UR12][R8.64+-0x10] ;  /* 0xfffff00c08067981 */ /* 0x001ea8000c1e1b00 */
[----:B------:R-:W2:Y:S01]  /*0300*/  LDG.E.64 R10, desc[UR12][R4.64+-0x10] ;  /* 0xfffff00c040a7981 */ /* 0x000ea2000c1e1b00 */
[----:B------:R-:W-:Y:S01]  /*0310*/  MOV R13, UR5 ;  /* 0x00000005000d7c02 */ /* 0x000fe20008000f00 */
[----:B------:R-:W-:Y:S01]  /*0320*/  IMAD.U32 R12, RZ, RZ, UR4 ;  /* 0x00000004ff0c7e24 */ /* 0x000fe2000f8e00ff */
[----:B--2---:R-:W-:-:S03]  /*0330*/  DMUL R10, R6, R10 ;  /* 0x0000000a060a7228 */ /* 0x004fc60000000000 */
[----:B------:R-:W-:-:S05]  /*0340*/  IMAD.WIDE R6, R3, 0x8, R12 ;  /* 0x0000000803067825 */ /* 0x000fca00078e020c */
[----:B------:R0:W-:Y:S04]  /*0350*/  STG.E.64 desc[UR12][R6.64+-0x10], R10 ;  /* 0xfffff00a06007986 */ /* 0x0001e8000c101b0c */
[----:B------:R-:W2:Y:S04]  /*0360*/  LDG.E.64 R12, desc[UR12][R8.64+-0x8] ;  /* 0xfffff80c080c7981 */ /* 0x000ea8000c1e1b00 */
[----:B------:R-:W2:Y:S02]  /*0370*/  LDG.E.64 R14, desc[UR12][R4.64+-0x8] ;  /* 0xfffff80c040e7981 */ /* 0x000ea4000c1e1b00 */
[----:B--2---:R-:W-:-:S07]  /*0380*/  DMUL R12, R12, R14 ;  /* 0x0000000e0c0c7228 */ /* 0x004fce0000000000 */
[----:B------:R0:W-:Y:S04]  /*0390*/  STG.E.64 desc[UR12][R6.64+-0x8], R12 ;  /* 0xfffff80c06007986 */ /* 0x0001e8000c101b0c */
[----:B------:R-:W2:Y:S04]  /*03a0*/  LDG.E.64 R14, desc[UR12][R8.64] ;  /* 0x0000000c080e7981 */ /* 0x000ea8000c1e1b00 */
[----:B------:R-:W2:Y:S02]  /*03b0*/  LDG.E.64 R16, desc[UR12][R4.64] ;  /* 0x0000000c04107981 */ /* 0x000ea4000c1e1b00 */
[----:B--2---:R-:W-:-:S07]  /*03c0*/  DMUL R14, R14, R16 ;  /* 0x000000100e0e7228 */ /* 0x004fce0000000000 */
[----:B------:R0:W-:Y:S04]  /*03d0*/  STG.E.64 desc[UR12][R6.64], R14 ;  /* 0x0000000e06007986 */ /* 0x0001e8000c101b0c */
[----:B------:R-:W2:Y:S04]  /*03e0*/  LDG.E.64 R16, desc[UR12][R8.64+0x8] ;  /* 0x0000080c08107981 */ /* 0x000ea8000c1e1b00 */
[----:B------:R-:W2:Y:S01]  /*03f0*/  LDG.E.64 R18, desc[UR12][R4.64+0x8] ;  /* 0x0000080c04127981 */ /* 0x000ea2000c1e1b00 */
[----:B------:R-:W-:-:S04]  /*0400*/  IADD3 R3, PT, PT, R3, 0x4, RZ ;  /* 0x0000000403037810 */ /* 0x000fc80007ffe0ff */
[----:B------:R-:W-:Y:S01]  /*0410*/  ISETP.GE.AND P0, PT, R3, R0, PT ;  /* 0x000000000300720c */ /* 0x000fe20003f06270 */
[----:B--2---:R-:W-:-:S07]  /*0420*/  DMUL R16, R16, R18 ;  /* 0x0000001210107228 */ /* 0x004fce0000000000 */
[----:B------:R0:W-:Y:S05]  /*0430*/  STG.E.64 desc[UR12][R6.64+0x8], R16 ;  /* 0x0000081006007986 */ /* 0x0001ea000c101b0c */
[----:B------:R-:W-:Y:S05]  /*0440*/  @!P0 BRA `(.L_x_49) ;  /* 0xfffffffc00908947 */ /* 0x000fea000383ffff */
[----:B------:R-:W-:Y:S05]  /*0450*/  EXIT ;  /* 0x000000000000794d */ /* 0x000fea0003800000 */
.L_x_50:
        /* <DEDUP_REMOVED lines=10> */
.L_x_100:


//--------------------- .text._Z13vectorDotKernIfEvPT_S1_S1_i --------------------------
	.section	.text._Z13vectorDotKernIfEvPT_S1_S1_i,"ax",@progbits
	.align	128
        .global         _Z13vectorDotKernIfEvPT_S1_S1_i
        .type           _Z13vectorDotKernIfEvPT_S1_S1_i,@function
        .size           _Z13vectorDotKernIfEvPT_S1_S1_i,(.L_x_101 - _Z13vectorDotKernIfEvPT_S1_S1_i)
        .other          _Z13vectorDotKernIfEvPT_S1_S1_i,@"STO_CUDA_ENTRY STV_DEFAULT"
_Z13vectorDotKernIfEvPT_S1_S1_i:
.text._Z13vectorDotKernIfEvPT_S1_S1_i:
[----:B------:R-:W-:Y:S01]  /*0000*/  LDC R1, c[0x0][0x37c] ;  /* 0x0000df00ff017b82 */ /* 0x000fe20000000800 */
[----:B------:R-:W0:Y:S07]  /*0010*/  S2R R5, SR_TID.X ;  /* 0x0000000000057919 */ /* 0x000e2e0000002100 */
[----:B------:R-:W1:Y:S01]  /*0020*/  S2UR UR4, SR_CTAID.X ;  /* 0x00000000000479c3 */ /* 0x000e620000002500 */
[----:B------:R-:W1:Y:S07]  /*0030*/  LDCU UR5, c[0x0][0x360] ;  /* 0x00006c00ff0577ac */ /* 0x000e6e0008000800 */
[----:B------:R-:W2:Y:S01]  /*0040*/  LDC R0, c[0x0][0x398] ;  /* 0x0000e600ff007b82 */ /* 0x000ea20000000800 */
[----:B-1----:R-:W-:-:S06]  /*0050*/  UIMAD UR4, UR4, UR5, URZ ;  /* 0x00000005040472a4 */ /* 0x002fcc000f8e02ff */
[----:B0-----:R-:W-:-:S04]  /*0060*/  IADD3 R3, PT, PT, R5, UR4, RZ ;  /* 0x0000000405037c10 */ /* 0x001fc8000fffe0ff */
[----:B--2---:R-:W-:-:S13]  /*0070*/  ISETP.GE.AND P0, PT, R3, R0, PT ;  /* 0x000000000300720c */ /* 0x004fda0003f06270 */
[----:B------:R-:W-:Y:S05]  /*0080*/  @P0 EXIT ;  /* 0x000000000000094d */ /* 0x000fea0003800000 */
[----:B------:R-:W-:Y:S01]  /*0090*/  IADD3 R2, PT, PT, -R3, R0, RZ ;  /* 0x0000000003027210 */ /* 0x000fe20007ffe1ff */
[----:B------:R-:W0:Y:S01]  /*00a0*/  LDCU.64 UR12, c[0x0][0x358] ;  /* 0x00006b00ff0c77ac */ /* 0x000e220008000a00 */
[----:B------:R-:W-:Y:S01]  /*00b0*/  IADD3 R4, PT, PT, R5, UR4, -R0 ;  /* 0x0000000405047c10 */ /* 0x000fe2000fffe800 */
[----:B------:R-:W-:Y:S01]  /*00c0*/  BSSY.RECONVERGENT B0, `(.L_x_51) ;  /* 0x0000013000007945 */ /* 0x000fe20003800200 */
[----:B------:R-:W-:Y:S02]  /*00d0*/  LOP3.LUT P1, R2, R2, 0x3, RZ, 0xc0, !PT ;  /* 0x0000000302027812 */ /* 0x000fe4000782c0ff */
[----:B------:R-:W-:-:S11]  /*00e0*/  ISETP.GT.U32.AND P0, PT, R4, -0x4, PT ;  /* 0xfffffffc0400780c */ /* 0x000fd60003f04070 */
[----:B------:R-:W-:Y:S05]  /*00f0*/  @!P1 BRA `(.L_x_52) ;  /* 0x00000000003c9947 */ /* 0x000fea0003800000 */
[----:B------:R-:W1:Y:S01]  /*0100*/  LDC.64 R10, c[0x0][0x390] ;  /* 0x0000e400ff0a7b82 */ /* 0x000e620000000a00 */
[----:B------:R-:W-:-:S07]  /*0110*/  IADD3 R2, PT, PT, -R2, RZ, RZ ;  /* 0x000000ff02027210 */ /* 0x000fce0007ffe1ff */
[----:B------:R-:W2:Y:S08]  /*0120*/  LDC.64 R14, c[0x0][0x380] ;  /* 0x0000e000ff0e7b82 */ /* 0x000eb00000000a00 */
[----:B------:R-:W3:Y:S02]  /*0130*/  LDC.64 R12, c[0x0][0x388] ;  /* 0x0000e200ff0c7b82 */ /* 0x000ee40000000a00 */
.L_x_53:
[----:B---3--:R-:W-:-:S04]  /*0140*/  IMAD.WIDE R6, R3, 0x4, R12 ;  /* 0x0000000403067825 */ /* 0x008fc800078e020c */
[C---:B--2---:R-:W-:Y:S02]  /*0150*/  IMAD.WIDE R8, R3.reuse, 0x4, R14 ;  /* 0x0000000403087825 */ /* 0x044fe400078e020e */
[----:B0-----:R-:W2:Y:S04]  /*0160*/  LDG.E R7, desc[UR12][R6.64] ;  /* 0x0000000c06077981 */ /* 0x001ea8000c1e1900 */
[----:B------:R-:W2:Y:S01]  /*0170*/  LDG.E R8, desc[UR12][R8.64] ;  /* 0x0000000c08087981 */ /* 0x000ea2000c1e1900 */
[C---:B-1--4-:R-:W-:Y:S01]  /*0180*/  IMAD.WIDE R4, R3.reuse, 0x4, R10 ;  /* 0x0000000403047825 */ /* 0x052fe200078e020a */
[----:B------:R-:W-:-:S03]  /*0190*/  IADD3 R3, PT, PT, R3, 0x1, RZ ;  /* 0x0000000103037810 */ /* 0x000fc60007ffe0ff */
[----:B------:R-:W-:-:S05]  /*01a0*/  VIADD R2, R2, 0x1 ;  /* 0x0000000102027836 */ /* 0x000fca0000000000 */
[----:B------:R-:W-:Y:S01]  /*01b0*/  ISETP.NE.AND P1, PT, R2, RZ, PT ;  /* 0x000000ff0200720c */ /* 0x000fe20003f25270 */
[----:B--2---:R-:W-:-:S05]  /*01c0*/  FMUL R17, R8, R7 ;  /* 0x0000000708117220 */ /* 0x004fca0000400000 */
[----:B------:R4:W-:Y:S07]  /*01d0*/  STG.E desc[UR12][R4.64], R17 ;  /* 0x0000001104007986 */ /* 0x0009ee000c10190c */
[----:B------:R-:W-:Y:S05]  /*01e0*/  @P1 BRA `(.L_x_53) ;  /* 0xfffffffc00d41947 */ /* 0x000fea000383ffff */
.L_x_52:
[----:B0-----:R-:W-:Y:S05]  /*01f0*/  BSYNC.RECONVERGENT B0 ;  /* 0x0000000000007941 */ /* 0x001fea0003800200 */
.L_x_51:
        /* <DEDUP_REMOVED lines=9> */
.L_x_54:
[----:B----4-:R-:W-:Y:S01]  /*0290*/  MOV R4, UR8 ;  /* 0x0000000800047c02 */ /* 0x010fe20008000f00 */
[----:B------:R-:W-:Y:S01]  /*02a0*/  IMAD.U32 R5, RZ, RZ, UR9 ;  /* 0x00000009ff057e24 */ /* 0x000fe2000f8e00ff */
[----:B------:R-:W-:Y:S02]  /*02b0*/  MOV R6, UR6 ;  /* 0x0000000600067c02 */ /* 0x000fe40008000f00 */
[----:B------:R-:W-:Y:S01]  /*02c0*/  MOV R7, UR7 ;  /* 0x0000000700077c02 */ /* 0x000fe20008000f00 */
[----:B------:R-:W-:-:S04]  /*02d0*/  IMAD.WIDE R4, R3, 0x4, R4 ;  /* 0x0000000403047825 */ /* 0x000fc800078e0204 */
[----:B------:R-:W-:Y:S01]  /*02e0*/  IMAD.WIDE R6, R3, 0x4, R6 ;  /* 0x0000000403067825 */ /* 0x000fe200078e0206 */
[----:B------:R-:W2:Y:S04]  /*02f0*/  LDG.E R2, desc[UR12][R4.64+-0x8] ;  /* 0xfffff80c04027981 */ /* 0x000ea8000c1e1900 */
[----:B0-----:R-:W2:Y:S01]  /*0300*/  LDG.E R11, desc[UR12][R6.64+-0x8] ;  /* 0xfffff80c060b7981 */ /* 0x001ea2000c1e1900 */
[----:B------:R-:W-:Y:S01]  /*0310*/  MOV R9, UR5 ;  /* 0x0000000500097c02 */ /* 0x000fe20008000f00 */
[----:B------:R-:W-:-:S04]  /*0320*/  IMAD.U32 R8, RZ, RZ, UR4 ;  /* 0x00000004ff087e24 */ /* 0x000fc8000f8e00ff */
[----:B------:R-:W-:-:S04]  /*0330*/  IMAD.WIDE R8, R3, 0x4, R8 ;  /* 0x0000000403087825 */ /* 0x000fc800078e0208 */
[----:B--2---:R-:W-:-:S05]  /*0340*/  FMUL R11, R2, R11 ;  /* 0x0000000b020b7220 */ /* 0x004fca0000400000 */
[----:B------:R0:W-:Y:S04]  /*0350*/  STG.E desc[UR12][R8.64+-0x8], R11 ;  /* 0xfffff80b08007986 */ /* 0x0001e8000c10190c */
[----:B------:R-:W2:Y:S04]  /*0360*/  LDG.E R2, desc[UR12][R4.64+-0x4] ;  /* 0xfffffc0c04027981 */ /* 0x000ea8000c1e1900 */
[----:B------:R-:W2:Y:S02]  /*0370*/  LDG.E R13, desc[UR12][R6.64+-0x4] ;  /* 0xfffffc0c060d7981 */ /* 0x000ea4000c1e1900 */
[----:B--2---:R-:W-:-:S05]  /*0380*/  FMUL R13, R2, R13 ;  /* 0x0000000d020d7220 */ /* 0x004fca0000400000 */
[----:B------:R0:W-:Y:S04]  /*0390*/  STG.E desc[UR12][R8.64+-0x4], R13 ;  /* 0xfffffc0d08007986 */ /* 0x0001e8000c10190c */
[----:B------:R-:W2:Y:S04]  /*03a0*/  LDG.E R2, desc[UR12][R4.64] ;  /* 0x0000000c04027981 */ /* 0x000ea8000c1e1900 */
[----:B------:R-:W2:Y:S02]  /*03b0*/  LDG.E R15, desc[UR12][R6.64] ;  /* 0x0000000c060f7981 */ /* 0x000ea4000c1e1900 */
[----:B--2---:R-:W-:-:S05]  /*03c0*/  FMUL R15, R2, R15 ;  /* 0x0000000f020f7220 */ /* 0x004fca0000400000 */
[----:B------:R0:W-:Y:S04]  /*03d0*/  STG.E desc[UR12][R8.64], R15 ;  /* 0x0000000f08007986 */ /* 0x0001e8000c10190c */
[----:B------:R-:W2:Y:S04]  /*03e0*/  LDG.E R2, desc[UR12][R4.64+0x4] ;  /* 0x0000040c04027981 */ /* 0x000ea8000c1e1900 */
[----:B------:R-:W2:Y:S01]  /*03f0*/  LDG.E R17, desc[UR12][R6.64+0x4] ;  /* 0x0000040c06117981 */ /* 0x000ea2000c1e1900 */
[----:B------:R-:W-:-:S04]  /*0400*/  IADD3 R3, PT, PT, R3, 0x4, RZ ;  /* 0x0000000403037810 */ /* 0x000fc80007ffe0ff */
[----:B------:R-:W-:Y:S01]  /*0410*/  ISETP.GE.AND P0, PT, R3, R0, PT ;  /* 0x000000000300720c */ /* 0x000fe20003f06270 */
[----:B--2---:R-:W-:-:S05]  /*0420*/  FMUL R17, R2, R17 ;  /* 0x0000001102117220 */ /* 0x004fca0000400000 */
[----:B------:R0:W-:Y:S07]  /*0430*/  STG.E desc[UR12][R8.64+0x4], R17 ;  /* 0x0000041108007986 */ /* 0x0001ee000c10190c */
[----:B------:R-:W-:Y:S05]  /*0440*/  @!P0 BRA `(.L_x_54) ;  /* 0xfffffffc00908947 */ /* 0x000fea000383ffff */
[----:B------:R-:W-:Y:S05]  /*0450*/  EXIT ;  /* 0x000000000000794d */ /* 0x000fea0003800000 */
.L_x_55:
        /* <DEDUP_REMOVED lines=10> */
.L_x_101:


//--------------------- .text._Z13matrixSubKernIdEvPT_S1_S1_i --------------------------
	.section	.text._Z13matrixSubKernIdEvPT_S1_S1_i,"ax",@progbits
	.align	128
        .global         _Z13matrixSubKernIdEvPT_S1_S1_i
        .type           _Z13matrixSubKernIdEvPT_S1_S1_i,@function
        .size           _Z13matrixSubKernIdEvPT_S1_S1_i,(.L_x_102 - _Z13matrixSubKernIdEvPT_S1_S1_i)
        .other          _Z13matrixSubKernIdEvPT_S1_S1_i,@"STO_CUDA_ENTRY STV_DEFAULT"
_Z13matrixSubKernIdEvPT_S1_S1_i:
.text._Z13matrixSubKernIdEvPT_S1_S1_i:
        /* <DEDUP_REMOVED lines=20> */
.L_x_58:
        /* <DEDUP_REMOVED lines=8> */
[----:B--2---:R-:W-:-:S07]  /*01c0*/  DADD R10, R8, -R6 ;  /* 0x00000000080a7229 */ /* 0x004fce0000000806 */
[----:B------:R4:W-:Y:S05]  /*01d0*/  STG.E.64 desc[UR12][R4.64], R10 ;  /* 0x0000000a04007986 */ /* 0x0009ea000c101b0c */
[----:B------:R-:W-:Y:S05]  /*01e0*/  @P1 BRA `(.L_x_58) ;  /* 0xfffffffc00d41947 */ /* 0x000fea000383ffff */
.L_x_57:
[----:B0-----:R-:W-:Y:S05]  /*01f0*/  BSYNC.RECONVERGENT B0 ;  /* 0x0000000000007941 */ /* 0x001fea0003800200 */
.L_x_56:
        /* <DEDUP_REMOVED lines=9> */
.L_x_59:
        /* <DEDUP_REMOVED lines=10> */
[----:B--2---:R-:W-:-:S03]  /*0330*/  DADD R10, R6, -R10 ;  /* 0x00000000060a7229 */ /* 0x004fc6000000080a */
[----:B------:R-:W-:-:S05]  /*0340*/  IMAD.WIDE R6, R3, 0x8, R12 ;  /* 0x0000000803067825 */ /* 0x000fca00078e020c */
[----:B------:R0:W-:Y:S04]  /*0350*/  STG.E.64 desc[UR12][R6.64+-0x10], R10 ;  /* 0xfffff00a06007986 */ /* 0x0001e8000c101b0c */
[----:B------:R-:W2:Y:S04]  /*0360*/  LDG.E.64 R12, desc[UR12][R8.64+-0x8] ;  /* 0xfffff80c080c7981 */ /* 0x000ea8000c1e1b00 */
[----:B------:R-:W2:Y:S02]  /*0370*/  LDG.E.64 R14, desc[UR12][R4.64+-0x8] ;  /* 0xfffff80c040e7981 */ /* 0x000ea4000c1e1b00 */
[----:B--2---:R-:W-:-:S07]  /*0380*/  DADD R12, R12, -R14 ;  /* 0x000000000c0c7229 */ /* 0x004fce000000080e */
[----:B------:R0:W-:Y:S04]  /*0390*/  STG.E.64 desc[UR12][R6.64+-0x8], R12 ;  /* 0xfffff80c06007986 */ /* 0x0001e8000c101b0c */
[----:B------:R-:W2:Y:S04]  /*03a0*/  LDG.E.64 R14, desc[UR12][R8.64] ;  /* 0x0000000c080e7981 */ /* 0x000ea8000c1e1b00 */
[----:B------:R-:W2:Y:S02]  /*03b0*/  LDG.E.64 R16, desc[UR12][R4.64] ;  /* 0x0000000c04107981 */ /* 0x000ea4000c1e1b00 */
[----:B--2---:R-:W-:-:S07]  /*03c0*/  DADD R14, R14, -R16 ;  /* 0x000000000e0e7229 */ /* 0x004fce0000000810 */
[----:B------:R0:W-:Y:S04]  /*03d0*/  STG.E.64 desc[UR12][R6.64], R14 ;  /* 0x0000000e06007986 */ /* 0x0001e8000c101b0c */
[----:B------:R-:W2:Y:S04]  /*03e0*/  LDG.E.64 R16, desc[UR12][R8.64+0x8] ;  /* 0x0000080c08107981 */ /* 0x000ea8000c1e1b00 */
[----:B------:R-:W2:Y:S01]  /*03f0*/  LDG.E.64 R18, desc[UR12][R4.64+0x8] ;  /* 0x0000080c04127981 */ /* 0x000ea2000c1e1b00 */
[----:B------:R-:W-:-:S04]  /*0400*/  IADD3 R3, PT, PT, R3, 0x4, RZ ;  /* 0x0000000403037810 */ /* 0x000fc80007ffe0ff */
[----:B------:R-:W-:Y:S01]  /*0410*/  ISETP.GE.AND P0, PT, R3, R0, PT ;  /* 0x000000000300720c */ /* 0x000fe20003f06270 */
[----:B--2---:R-:W-:-:S07]  /*0420*/  DADD R16, R16, -R18 ;  /* 0x0000000010107229 */ /* 0x004fce0000000812 */
[----:B------:R0:W-:Y:S05]  /*0430*/  STG.E.64 desc[UR12][R6.64+0x8], R16 ;  /* 0x0000081006007986 */ /* 0x0001ea000c101b0c */
[----:B------:R-:W-:Y:S05]  /*0440*/  @!P0 BRA `(.L_x_59) ;  /* 0xfffffffc00908947 */ /* 0x000fea000383ffff */
[----:B------:R-:W-:Y:S05]  /*0450*/  EXIT ;  /* 0x000000000000794d */ /* 0x000fea0003800000 */
.L_x_60:
        /* <DEDUP_REMOVED lines=10> */
.L_x_102:


//--------------------- .text._Z13matrixSubKernIfEvPT_S1_S1_i --------------------------
	.section	.text._Z13matrixSubKernIfEvPT_S1_S1_i,"ax",@progbits
	.align	128
        .global         _Z13matrixSubKernIfEvPT_S1_S1_i
        .type           _Z13matrixSubKernIfEvPT_S1_S1_i,@function
        .size           _Z13matrixSubKernIfEvPT_S1_S1_i,(.L_x_103 - _Z13matrixSubKernIfEvPT_S1_S1_i)
        .other          _Z13matrixSubKernIfEvPT_S1_S1_i,@"STO_CUDA_ENTRY STV_DEFAULT"
_Z13matrixSubKernIfEvPT_S1_S1_i:
.text._Z13matrixSubKernIfEvPT_S1_S1_i:
        /* <DEDUP_REMOVED lines=20> */
.L_x_63:
        /* <DEDUP_REMOVED lines=8> */
[----:B--2---:R-:W-:-:S05]  /*01c0*/  FADD R17, R8, -R7 ;  /* 0x8000000708117221 */ /* 0x004fca0000000000 */
[----:B------:R4:W-:Y:S07]  /*01d0*/  STG.E desc[UR12][R4.64], R17 ;  /* 0x0000001104007986 */ /* 0x0009ee000c10190c */
[----:B------:R-:W-:Y:S05]  /*01e0*/  @P1 BRA `(.L_x_63) ;  /* 0xfffffffc00d41947 */ /* 0x000fea000383ffff */
.L_x_62:
[----:B0-----:R-:W-:Y:S05]  /*01f0*/  BSYNC.RECONVERGENT B0 ;  /* 0x0000000000007941 */ /* 0x001fea0003800200 */
.L_x_61:
        /* <DEDUP_REMOVED lines=9> */
.L_x_64:
        /* <DEDUP_REMOVED lines=11> */
[----:B--2---:R-:W-:-:S05]  /*0340*/  FADD R11, R2, -R11 ;  /* 0x8000000b020b7221 */ /* 0x004fca0000000000 */
[----:B------:R0:W-:Y:S04]  /*0350*/  STG.E desc[UR12][R8.64+-0x8], R11 ;  /* 0xfffff80b08007986 */ /* 0x0001e8000c10190c */
[----:B------:R-:W2:Y:S04]  /*0360*/  LDG.E R2, desc[UR12][R4.64+-0x4] ;  /* 0xfffffc0c04027981 */ /* 0x000ea8000c1e1900 */
[----:B------:R-:W2:Y:S02]  /*0370*/  LDG.E R13, desc[UR12][R6.64+-0x4] ;  /* 0xfffffc0c060d7981 */ /* 0x000ea4000c1e1900 */
[----:B--2---:R-:W-:-:S05]  /*0380*/  FADD R13, R2, -R13 ;  /* 0x8000000d020d7221 */ /* 0x004fca0000000000 */
[----:B------:R0:W-:Y:S04]  /*0390*/  STG.E desc[UR12][R8.64+-0x4], R13 ;  /* 0xfffffc0d08007986 */ /* 0x0001e8000c10190c */
[----:B------:R-:W2:Y:S04]  /*03a0*/  LDG.E R2, desc[UR12][R4.64] ;  /* 0x0000000c04027981 */ /* 0x000ea8000c1e1900 */
[----:B------:R-:W2:Y:S02]  /*03b0*/  LDG.E R15, desc[UR12][R6.64] ;  /* 0x0000000c060f7981 */ /* 0x000ea4000c1e1900 */
[----:B--2---:R-:W-:-:S05]  /*03c0*/  FADD R15, R2, -R15 ;  /* 0x8000000f020f7221 */ /* 0x004fca0000000000 */
[----:B------:R0:W-:Y:S04]  /*03d0*/  STG.E desc[UR12][R8.64], R15 ;  /* 0x0000000f08007986 */ /* 0x0001e8000c10190c */
[----:B------:R-:W2:Y:S04]  /*03e0*/  LDG.E R2, desc[UR12][R4.64+0x4] ;  /* 0x0000040c04027981 */ /* 0x000ea8000c1e1900 */
[----:B------:R-:W2:Y:S01]  /*03f0*/  LDG.E R17, desc[UR12][R6.64+0x4] ;  /* 0x0000040c06117981 */ /* 0x000ea2000c1e1900 */
[----:B------:R-:W-:-:S04]  /*0400*/  IADD3 R3, PT, PT, R3, 0x4, RZ ;  /* 0x0000000403037810 */ /* 0x000fc80007ffe0ff */
[----:B------:R-:W-:Y:S01]  /*0410*/  ISETP.GE.AND P0, PT, R3, R0, PT ;  /* 0x000000000300720c */ /* 0x000fe20003f06270 */
[----:B--2---:R-:W-:-:S05]  /*0420*/  FADD R17, R2, -R17 ;  /* 0x8000001102117221 */ /* 0x004fca0000000000 */
[----:B------:R0:W-:Y:S07]  /*0430*/  STG.E desc[UR12][R8.64+0x4], R17 ;  /* 0x0000041108007986 */ /* 0x0001ee000c10190c */
[----:B------:R-:W-:Y:S05]  /*0440*/  @!P0 BRA `(.L_x_64) ;  /* 0xfffffffc00908947 */ /* 0x000fea000383ffff */
[----:B------:R-:W-:Y:S05]  /*0450*/  EXIT ;  /* 0x000000000000794d */ /* 0x000fea0003800000 */
.L_x_65:
        /* <DEDUP_REMOVED lines=10> */
.L_x_103:


//--------------------- .text._Z13matrixAddKernIdEvPT_S1_S1_i --------------------------
	.section	.text._Z13matrixAddKernIdEvPT_S1_S1_i,"ax",@progbits
	.align	128
        .global         _Z13matrixAddKernIdEvPT_S1_S1_i
        .type           _Z13matrixAddKernIdEvPT_S1_S1_i,@function
        .size           _Z13matrixAddKernIdEvPT_S1_S1_i,(.L_x_104 - _Z13matrixAddKernIdEvPT_S1_S1_i)
        .other          _Z13matrixAddKernIdEvPT_S1_S1_i,@"STO_CUDA_ENTRY STV_DEFAULT"
_Z13matrixAddKernIdEvPT_S1_S1_i:
.text._Z13matrixAddKernIdEvPT_S1_S1_i:
        /* <DEDUP_REMOVED lines=20> */
.L_x_68:
        /* <DEDUP_REMOVED lines=8> */
[----:B--2---:R-:W-:-:S07]  /*01c0*/  DADD R10, R8, R6 ;  /* 0x00000000080a7229 */ /* 0x004fce0000000006 */
[----:B------:R4:W-:Y:S05]  /*01d0*/  STG.E.64 desc[UR12][R4.64], R10 ;  /* 0x0000000a04007986 */ /* 0x0009ea000c101b0c */
[----:B------:R-:W-:Y:S05]  /*01e0*/  @P1 BRA `(.L_x_68) ;  /* 0xfffffffc00d41947 */ /* 0x000fea000383ffff */
.L_x_67:
[----:B0-----:R-:W-:Y:S05]  /*01f0*/  BSYNC.RECONVERGENT B0 ;  /* 0x0000000000007941 */ /* 0x001fea0003800200 */
.L_x_66:
        /* <DEDUP_REMOVED lines=9> */
.L_x_69:
        /* <DEDUP_REMOVED lines=10> */
[----:B--2---:R-:W-:-:S03]  /*0330*/  DADD R10, R6, R10 ;  /* 0x00000000060a7229 */ /* 0x004fc6000000000a */
[----:B------:R-:W-:-:S05]  /*0340*/  IMAD.WIDE R6, R3, 0x8, R12 ;  /* 0x0000000803067825 */ /* 0x000fca00078e020c */
[----:B------:R0:W-:Y:S04]  /*0350*/  STG.E.64 desc[UR12][R6.64+-0x10], R10 ;  /* 0xfffff00a06007986 */ /* 0x0001e8000c101b0c */
[----:B------:R-:W2:Y:S04]  /*0360*/  LDG.E.64 R12, desc[UR12][R8.64+-0x8] ;  /* 0xfffff80c080c7981 */ /* 0x000ea8000c1e1b00 */
[----:B------:R-:W2:Y:S02]  /*0370*/  LDG.E.64 R14, desc[UR12][R4.64+-0x8] ;  /* 0xfffff80c040e7981 */ /* 0x000ea4000c1e1b00 */
[----:B--2---:R-:W-:-:S07]  /*0380*/  DADD R12, R12, R14 ;  /* 0x000000000c0c7229 */ /* 0x004fce000000000e */
[----:B------:R0:W-:Y:S04]  /*0390*/  STG.E.64 desc[UR12][R6.64+-0x8], R12 ;  /* 0xfffff80c06007986 */ /* 0x0001e8000c101b0c */
[----:B------:R-:W2:Y:S04]  /*03a0*/  LDG.E.64 R14, desc[UR12][R8.64] ;  /* 0x0000000c080e7981 */ /* 0x000ea8000c1e1b00 */
[----:B------:R-:W2:Y:S02]  /*03b0*/  LDG.E.64 R16, desc[UR12][R4.64] ;  /* 0x0000000c04107981 */ /* 0x000ea4000c1e1b00 */
[----:B--2---:R-:W-:-:S07]  /*03c0*/  DADD R14, R14, R16 ;  /* 0x000000000e0e7229 */ /* 0x004fce0000000010 */
[----:B------:R0:W-:Y:S04]  /*03d0*/  STG.E.64 desc[UR12][R6.64], R14 ;  /* 0x0000000e06007986 */ /* 0x0001e8000c101b0c */
[----:B------:R-:W2:Y:S04]  /*03e0*/  LDG.E.64 R16, desc[UR12][R8.64+0x8] ;  /* 0x0000080c08107981 */ /* 0x000ea8000c1e1b00 */
[----:B------:R-:W2:Y:S01]  /*03f0*/  LDG.E.64 R18, desc[UR12][R4.64+0x8] ;  /* 0x0000080c04127981 */ /* 0x000ea2000c1e1b00 */
[----:B------:R-:W-:-:S04]  /*0400*/  IADD3 R3, PT, PT, R3, 0x4, RZ ;  /* 0x0000000403037810 */ /* 0x000fc80007ffe0ff */
[----:B------:R-:W-:Y:S01]  /*0410*/  ISETP.GE.AND P0, PT, R3, R0, PT ;  /* 0x000000000300720c */ /* 0x000fe20003f06270 */
[----:B--2---:R-:W-:-:S07]  /*0420*/  DADD R16, R16, R18 ;  /* 0x0000000010107229 */ /* 0x004fce0000000012 */
[----:B------:R0:W-:Y:S05]  /*0430*/  STG.E.64 desc[UR12][R6.64+0x8], R16 ;  /* 0x0000081006007986 */ /* 0x0001ea000c101b0c */
[----:B------:R-:W-:Y:S05]  /*0440*/  @!P0 BRA `(.L_x_69) ;  /* 0xfffffffc00908947 */ /* 0x000fea000383ffff */
[----:B------:R-:W-:Y:S05]  /*0450*/  EXIT ;  /* 0x000000000000794d */ /* 0x000fea0003800000 */
.L_x_70:
        /* <DEDUP_REMOVED lines=10> */
.L_x_104:


//--------------------- .text._Z13matrixAddKernIfEvPT_S1_S1_i --------------------------
	.section	.text._Z13matrixAddKernIfEvPT_S1_S1_i,"ax",@progbits
	.align	128
        .global         _Z13matrixAddKernIfEvPT_S1_S1_i
        .type           _Z13matrixAddKernIfEvPT_S1_S1_i,@function
        .size           _Z13matrixAddKernIfEvPT_S1_S1_i,(.L_x_105 - _Z13matrixAddKernIfEvPT_S1_S1_i)
        .other          _Z13matrixAddKernIfEvPT_S1_S1_i,@"STO_CUDA_ENTRY STV_DEFAULT"
_Z13matrixAddKernIfEvPT_S1_S1_i:
.text._Z13matrixAddKernIfEvPT_S1_S1_i:
        /* <DEDUP_REMOVED lines=20> */
.L_x_73:
        /* <DEDUP_REMOVED lines=8> */
[----:B--2---:R-:W-:-:S05]  /*01c0*/  FADD R17, R8, R7 ;  /* 0x0000000708117221 */ /* 0x004fca0000000000 */
[----:B------:R4:W-:Y:S07]  /*01d0*/  STG.E desc[UR12][R4.64], R17 ;  /* 0x0000001104007986 */ /* 0x0009ee000c10190c */
[----:B------:R-:W-:Y:S05]  /*01e0*/  @P1 BRA `(.L_x_73) ;  /* 0xfffffffc00d41947 */ /* 0x000fea000383ffff */
.L_x_72:
[----:B0-----:R-:W-:Y:S05]  /*01f0*/  BSYNC.RECONVERGENT B0 ;  /* 0x0000000000007941 */ /* 0x001fea0003800200 */
.L_x_71:
        /* <DEDUP_REMOVED lines=9> */
.L_x_74:
        /* <DEDUP_REMOVED lines=11> */
[----:B--2---:R-:W-:-:S05]  /*0340*/  FADD R11, R2, R11 ;  /* 0x0000000b020b7221 */ /* 0x004fca0000000000 */
[----:B------:R0:W-:Y:S04]  /*0350*/  STG.E desc[UR12][R8.64+-0x8], R11 ;  /* 0xfffff80b08007986 */ /* 0x0001e8000c10190c */
[----:B------:R-:W2:Y:S04]  /*0360*/  LDG.E R2, desc[UR12][R4.64+-0x4] ;  /* 0xfffffc0c04027981 */ /* 0x000ea8000c1e1900 */
[----:B------:R-:W2:Y:S02]  /*0370*/  LDG.E R13, desc[UR12][R6.64+-0x4] ;  /* 0xfffffc0c060d7981 */ /* 0x000ea4000c1e1900 */
[----:B--2---:R-:W-:-:S05]  /*0380*/  FADD R13, R2, R13 ;  /* 0x0000000d020d7221 */ /* 0x004fca0000000000 */
[----:B------:R0:W-:Y:S04]  /*0390*/  STG.E desc[UR12][R8.64+-0x4], R13 ;  /* 0xfffffc0d08007986 */ /* 0x0001e8000c10190c */
[----:B------:R-:W2:Y:S04]  /*03a0*/  LDG.E R2, desc[UR12][R4.64] ;  /* 0x0000000c04027981 */ /* 0x000ea8000c1e1900 */
[----:B------:R-:W2:Y:S02]  /*03b0*/  LDG.E R15, desc[UR12][R6.64] ;  /* 0x0000000c060f7981 */ /* 0x000ea4000c1e1900 */
[----:B--2---:R-:W-:-:S05]  /*03c0*/  FADD R15, R2, R15 ;  /* 0x0000000f020f7221 */ /* 0x004fca0000000000 */
[----:B------:R0:W-:Y:S04]  /*03d0*/  STG.E desc[UR12][R8.64], R15 ;  /* 0x0000000f08007986 */ /* 0x0001e8000c10190c */
[----:B------:R-:W2:Y:S04]  /*03e0*/  LDG.E R2, desc[UR12][R4.64+0x4] ;  /* 0x0000040c04027981 */ /* 0x000ea8000c1e1900 */
[----:B------:R-:W2:Y:S01]  /*03f0*/  LDG.E R17, desc[UR12][R6.64+0x4] ;  /* 0x0000040c06117981 */ /* 0x000ea2000c1e1900 */
[----:B------:R-:W-:-:S04]  /*0400*/  IADD3 R3, PT, PT, R3, 0x4, RZ ;  /* 0x0000000403037810 */ /* 0x000fc80007ffe0ff */
[----:B------:R-:W-:Y:S01]  /*0410*/  ISETP.GE.AND P0, PT, R3, R0, PT ;  /* 0x000000000300720c */ /* 0x000fe20003f06270 */
[----:B--2---:R-:W-:-:S05]  /*0420*/  FADD R17, R2, R17 ;  /* 0x0000001102117221 */ /* 0x004fca0000000000 */
[----:B------:R0:W-:Y:S07]  /*0430*/  STG.E desc[UR12][R8.64+0x4], R17 ;  /* 0x0000041108007986 */ /* 0x0001ee000c10190c */
[----:B------:R-:W-:Y:S05]  /*0440*/  @!P0 BRA `(.L_x_74) ;  /* 0xfffffffc00908947 */ /* 0x000fea000383ffff */
[----:B------:R-:W-:Y:S05]  /*0450*/  EXIT ;  /* 0x000000000000794d */ /* 0x000fea0003800000 */
.L_x_75:
        /* <DEDUP_REMOVED lines=10> */
.L_x_105:


//--------------------- .text._Z13scalarSubKernIdEvPT_S0_i --------------------------
	.section	.text._Z13scalarSubKernIdEvPT_S0_i,"ax",@progbits
	.align	128
        .global         _Z13scalarSubKernIdEvPT_S0_i
        .type           _Z13scalarSubKernIdEvPT_S0_i,@function
        .size           _Z13scalarSubKernIdEvPT_S0_i,(.L_x_106 - _Z13scalarSubKernIdEvPT_S0_i)
        .other          _Z13scalarSubKernIdEvPT_S0_i,@"STO_CUDA_ENTRY STV_DEFAULT"
_Z13scalarSubKernIdEvPT_S0_i:
.text._Z13scalarSubKernIdEvPT_S0_i:
        /* <DEDUP_REMOVED lines=18> */
[----:B------:R-:W2:Y:S02]  /*0120*/  LDC.64 R10, c[0x0][0x388] ;  /* 0x0000e200ff0a7b82 */ /* 0x000ea40000000a00 */
.L_x_78:
[----:B-1-3--:R-:W-:-:S05]  /*0130*/  IMAD.WIDE R4, R0, 0x8, R8 ;  /* 0x0000000800047825 */ /* 0x00afca00078e0208 */
[----:B0-----:R-:W2:Y:S01]  /*0140*/  LDG.E.64 R6, desc[UR6][R4.64] ;  /* 0x0000000604067981 */ /* 0x001ea2000c1e1b00 */
[----:B------:R-:W-:Y:S02]  /*0150*/  VIADD R2, R2, 0x1 ;  /* 0x0000000102027836 */ /* 0x000fe40000000000 */
[----:B------:R-:W-:-:S03]  /*0160*/  VIADD R0, R0, 0x1 ;  /* 0x0000000100007836 */ /* 0x000fc60000000000 */
[----:B------:R-:W-:Y:S01]  /*0170*/  ISETP.NE.AND P1, PT, R2, RZ, PT ;  /* 0x000000ff0200720c */ /* 0x000fe20003f25270 */
[----:B--2---:R-:W-:-:S07]  /*0180*/  DADD R6, R6, -R10 ;  /* 0x0000000006067229 */ /* 0x004fce000000080a */
[----:B------:R3:W-:Y:S05]  /*0190*/  STG.E.64 desc[UR6][R4.64], R6 ;  /* 0x0000000604007986 */ /* 0x0007ea000c101b06 */
[----:B------:R-:W-:Y:S05]  /*01a0*/  @P1 BRA `(.L_x_78) ;  /* 0xfffffffc00e01947 */ /* 0x000fea000383ffff */
.L_x_77:
[----:B0-----:R-:W-:Y:S05]  /*01b0*/  BSYNC.RECONVERGENT B0 ;  /* 0x0000000000007941 */ /* 0x001fea0003800200 */
.L_x_76:
[----:B------:R-:W-:Y:S05]  /*01c0*/  @P0 EXIT ;  /* 0x000000000000094d */ /* 0x000fea0003800000 */
[----:B------:R-:W0:Y:S01]  /*01d0*/  LDCU.64 UR4, c[0x0][0x380] ;  /* 0x00007000ff0477ac */ /* 0x000e220008000a00 */
[----:B------:R-:W1:Y:S01]  /*01e0*/  LDCU.64 UR8, c[0x0][0x388] ;  /* 0x00007100ff0877ac */ /* 0x000e620008000a00 */
[----:B0-----:R-:W-:-:S04]  /*01f0*/  UIADD3 UR4, UP0, UPT, UR4, 0x10, URZ ;  /* 0x0000001004047890 */ /* 0x001fc8000ff1e0ff */
[----:B-1----:R-:W-:-:S12]  /*0200*/  UIADD3.X UR5, UPT, UPT, URZ, UR5, URZ, UP0, !UPT ;  /* 0x00000005ff057290 */ /* 0x002fd800087fe4ff */
.L_x_79:
[----:B0--3--:R-:W-:Y:S01]  /*0210*/  MOV R4, UR4 ;  /* 0x0000000400047c02 */ /* 0x009fe20008000f00 */
[----:B------:R-:W-:-:S04]  /*0220*/  IMAD.U32 R5, RZ, RZ, UR5 ;  /* 0x00000005ff057e24 */ /* 0x000fc8000f8e00ff */
[----:B------:R-:W-:-:S05]  /*0230*/  IMAD.WIDE R4, R0, 0x8, R4 ;  /* 0x0000000800047825 */ /* 0x000fca00078e0204 */
[----:B------:R-:W2:Y:S04]  /*0240*/  LDG.E.64 R6, desc[UR6][R4.64+-0x10] ;  /* 0xfffff00604067981 */ /* 0x000ea8000c1e1b00 */
[----:B------:R-:W3:Y:S04]  /*0250*/  LDG.E.64 R8, desc[UR6][R4.64+-0x8] ;  /* 0xfffff80604087981 */ /* 0x000ee8000c1e1b00 */
[----:B------:R-:W4:Y:S04]  /*0260*/  LDG.E.64 R10, desc[UR6][R4.64] ;  /* 0x00000006040a7981 */ /* 0x000f28000c1e1b00 */
[----:B------:R-:W5:Y:S01]  /*0270*/  LDG.E.64 R12, desc[UR6][R4.64+0x8] ;  /* 0x00000806040c7981 */ /* 0x000f62000c1e1b00 */
[----:B------:R-:W-:-:S04]  /*0280*/  IADD3 R0, PT, PT, R0, 0x4, RZ ;  /* 0x0000000400007810 */ /* 0x000fc80007ffe0ff */
[----:B------:R-:W-:Y:S01]  /*0290*/  ISETP.GE.AND P0, PT, R0, R3, PT ;  /* 0x000000030000720c */ /* 0x000fe20003f06270 */
[----:B--2---:R-:W-:Y:S02]  /*02a0*/  DADD R6, R6, -UR8 ;  /* 0x8000000806067e29 */ /* 0x004fe40008000000 */
[----:B---3--:R-:W-:-:S05]  /*02b0*/  DADD R8, R8, -UR8 ;  /* 0x8000000808087e29 */ /* 0x008fca0008000000 */
[----:B------:R0:W-:Y:S01]  /*02c0*/  STG.E.64 desc[UR6][R4.64+-0x10], R6 ;  /* 0xfffff00604007986 */ /* 0x0001e2000c101b06 */
[----:B----4-:R-:W-:-:S03]  /*02d0*/  DADD R10, R10, -UR8 ;  /* 0x800000080a0a7e29 */ /* 0x010fc60008000000 */
[----:B------:R0:W-:Y:S01]  /*02e0*/  STG.E.64 desc[UR6][R4.64+-0x8], R8 ;  /* 0xfffff80804007986 */ /* 0x0001e2000c101b06 */
[----:B-----5:R-:W-:-:S03]  /*02f0*/  DADD R12, R12, -UR8 ;  /* 0x800000080c0c7e29 */ /* 0x020fc60008000000 */
[----:B------:R0:W-:Y:S04]  /*0300*/  STG.E.64 desc[UR6][R4.64], R10 ;  /* 0x0000000a04007986 */ /* 0x0001e8000c101b06 */
[----:B------:R0:W-:Y:S01]  /*0310*/  STG.E.64 desc[UR6][R4.64+0x8], R12 ;  /* 0x0000080c04007986 */ /* 0x0001e2000c101b06 */
[----:B------:R-:W-:Y:S05]  /*0320*/  @!P0 BRA `(.L_x_79) ;  /* 0xfffffffc00b88947 */ /* 0x000fea000383ffff */
[----:B------:R-:W-:Y:S05]  /*0330*/  EXIT ;  /* 0x000000000000794d */ /* 0x000fea0003800000 */
.L_x_80:
        /* <DEDUP_REMOVED lines=12> */
.L_x_106:


//--------------------- .text._Z13scalarSubKernIfEvPT_S0_i --------------------------
	.section	.text._Z13scalarSubKernIfEvPT_S0_i,"ax",@progbits
	.align	128
        .global         _Z13scalarSubKernIfEvPT_S0_i
        .type           _Z13scalarSubKernIfEvPT_S0_i,@function
        .size           _Z13scalarSubKernIfEvPT_S0_i,(.L_x_107 - _Z13scalarSubKernIfEvPT_S0_i)
        .other          _Z13scalarSubKernIfEvPT_S0_i,@"STO_CUDA_ENTRY STV_DEFAULT"
_Z13scalarSubKernIfEvPT_S0_i:
.text._Z13scalarSubKernIfEvPT_S0_i:
        /* <DEDUP_REMOVED lines=9> */
[----:B------:R-:W-:Y:S01]  /*0090*/  IMAD.IADD R2, R13, 0x1, -R0 ;  /* 0x000000010d027824 */ /* 0x000fe200078e0a00 */
[----:B------:R-:W-:Y:S01]  /*00a0*/  IADD3 R3, PT, PT, R3, UR4, -R13 ;  /* 0x0000000403037c10 */ /* 0x000fe2000fffe80d */
[----:B------:R-:W0:Y:S01]  /*00b0*/  LDCU.64 UR6, c[0x0][0x358] ;  /* 0x00006b00ff0677ac */ /* 0x000e220008000a00 */
[----:B------:R-:W-:Y:S02]  /*00c0*/  BSSY.RECONVERGENT B0, `(.L_x_81) ;  /* 0x000000f000007945 */ /* 0x000fe40003800200 */
[----:B------:R-:W-:Y:S01]  /*00d0*/  LOP3.LUT P1, R2, R2, 0x3, RZ, 0xc0, !PT ;  /* 0x0000000302027812 */ /* 0x000fe2000782c0ff */
[----:B------:R-:W1:Y:S01]  /*00e0*/  LDCU UR5, c[0x0][0x388] ;  /* 0x00007100ff0577ac */ /* 0x000e620008000800 */
[----:B------:R-:W-:-:S11]  /*00f0*/  ISETP.GT.U32.AND P0, PT, R3, -0x4, PT ;  /* 0xfffffffc0300780c */ /* 0x000fd60003f04070 */
[----:B------:R-:W-:Y:S05]  /*0100*/  @!P1 BRA `(.L_x_82) ;  /* 0x0000000000289947 */ /* 0x000fea0003800000 */
[----:B------:R-:W2:Y:S01]  /*0110*/  LDC.64 R4, c[0x0][0x380] ;  /* 0x0000e000ff047b82 */ /* 0x000ea20000000a00 */
[----:B------:R-:W-:-:S07]  /*0120*/  IADD3 R6, PT, PT, -R2, RZ, RZ ;  /* 0x000000ff02067210 */ /* 0x000fce0007ffe1ff */
.L_x_83:
[----:B--23--:R-:W-:-:S05]  /*0130*/  IMAD.WIDE R2, R0, 0x4, R4 ;  /* 0x0000000400027825 */ /* 0x00cfca00078e0204 */
[----:B0-----:R-:W1:Y:S01]  /*0140*/  LDG.E R7, desc[UR6][R2.64] ;  /* 0x0000000602077981 */ /* 0x001e62000c1e1900 */
[----:B------:R-:W-:Y:S01]  /*0150*/  VIADD R6, R6, 0x1 ;  /* 0x0000000106067836 */ /* 0x000fe20000000000 */
[----:B------:R-:W-:-:S04]  /*0160*/  IADD3 R0, PT, PT, R0, 0x1, RZ ;  /* 0x0000000100007810 */ /* 0x000fc80007ffe0ff */
[----:B------:R-:W-:Y:S01]  /*0170*/  ISETP.NE.AND P1, PT, R6, RZ, PT ;  /* 0x000000ff0600720c */ /* 0x000fe20003f25270 */
[----:B-1----:R-:W-:-:S05]  /*0180*/  FADD R7, R7, -UR5 ;  /* 0x8000000507077e21 */ /* 0x002fca0008000000 */
[----:B------:R3:W-:Y:S07]  /*0190*/  STG.E desc[UR6][R2.64], R7 ;  /* 0x0000000702007986 */ /* 0x0007ee000c101906 */
[----:B------:R-:W-:Y:S05]  /*01a0*/  @P1 BRA `(.L_x_83) ;  /* 0xfffffffc00e01947 */ /* 0x000fea000383ffff */
.L_x_82:
[----:B01----:R-:W-:Y:S05]  /*01b0*/  BSYNC.RECONVERGENT B0 ;  /* 0x0000000000007941 */ /* 0x003fea0003800200 */
.L_x_81:
[----:B------:R-:W-:Y:S05]  /*01c0*/  @P0 EXIT ;  /* 0x000000000000094d */ /* 0x000fea0003800000 */
[----:B------:R-:W0:Y:S01]  /*01d0*/  LDCU.64 UR4, c[0x0][0x380] ;  /* 0x00007000ff0477ac */ /* 0x000e220008000a00 */
[----:B------:R-:W1:Y:S01]  /*01e0*/  LDCU UR8, c[0x0][0x388] ;  /* 0x00007100ff0877ac */ /* 0x000e620008000800 */
[----:B0-----:R-:W-:-:S04]  /*01f0*/  UIADD3 UR4, UP0, UPT, UR4, 0x8, URZ ;  /* 0x0000000804047890 */ /* 0x001fc8000ff1e0ff */
[----:B-1----:R-:W-:-:S12]  /*0200*/  UIADD3.X UR5, UPT, UPT, URZ, UR5, URZ, UP0, !UPT ;  /* 0x00000005ff057290 */ /* 0x002fd800087fe4ff */
.L_x_84:
[----:B0--3--:R-:W-:Y:S01]  /*0210*/  MOV R3, UR5 ;  /* 0x0000000500037c02 */ /* 0x009fe20008000f00 */
[----:B------:R-:W-:-:S04]  /*0220*/  IMAD.U32 R2, RZ, RZ, UR4 ;  /* 0x00000004ff027e24 */ /* 0x000fc8000f8e00ff */
[----:B------:R-:W-:-:S05]  /*0230*/  IMAD.WIDE R2, R0, 0x4, R2 ;  /* 0x0000000400027825 */ /* 0x000fca00078e0202 */
[----:B------:R-:W2:Y:S04]  /*0240*/  LDG.E R4, desc[UR6][R2.64+-0x8] ;  /* 0xfffff80602047981 */ /* 0x000ea8000c1e1900 */
[----:B------:R-:W3:Y:S04]  /*0250*/  LDG.E R6, desc[UR6][R2.64+-0x4] ;  /* 0xfffffc0602067981 */ /* 0x000ee8000c1e1900 */
[----:B------:R-:W4:Y:S04]  /*0260*/  LDG.E R8, desc[UR6][R2.64] ;  /* 0x0000000602087981 */ /* 0x000f28000c1e1900 */
[----:B------:R-:W5:Y:S01]  /*0270*/  LDG.E R10, desc[UR6][R2.64+0x4] ;  /* 0x00000406020a7981 */ /* 0x000f62000c1e1900 */
[----:B------:R-:W-:-:S04]  /*0280*/  IADD3 R0, PT, PT, R0, 0x4, RZ ;  /* 0x0000000400007810 */ /* 0x000fc80007ffe0ff */
[----:B------:R-:W-:Y:S01]  /*0290*/  ISETP.GE.AND P0, PT, R0, R13, PT ;  /* 0x0000000d0000720c */ /* 0x000fe20003f06270 */
[----:B--2---:R-:W-:Y:S01]  /*02a0*/  FADD R5, R4, -UR8 ;  /* 0x8000000804057e21 */ /* 0x004fe20008000000 */
[----:B---3--:R-:W-:-:S04]  /*02b0*/  FADD R7, R6, -UR8 ;  /* 0x8000000806077e21 */ /* 0x008fc80008000000 */
[----:B------:R0:W-:Y:S01]  /*02c0*/  STG.E desc[UR6][R2.64+-0x8], R5 ;  /* 0xfffff80502007986 */ /* 0x0001e2000c101906 */
[----:B----4-:R-:W-:-:S03]  /*02d0*/  FADD R9, R8, -UR8 ;  /* 0x8000000808097e21 */ /* 0x010fc60008000000 */
[----:B------:R0:W-:Y:S01]  /*02e0*/  STG.E desc[UR6][R2.64+-0x4], R7 ;  /* 0xfffffc0702007986 */ /* 0x0001e2000c101906 */
[----:B-----5:R-:W-:-:S03]  /*02f0*/  FADD R11, R10, -UR8 ;  /* 0x800000080a0b7e21 */ /* 0x020fc60008000000 */
[----:B------:R0:W-:Y:S04]  /*0300*/  STG.E desc[UR6][R2.64], R9 ;  /* 0x0000000902007986 */ /* 0x0001e8000c101906 */
[----:B------:R0:W-:Y:S01]  /*0310*/  STG.E desc[UR6][R2.64+0x4], R11 ;  /* 0x0000040b02007986 */ /* 0x0001e2000c101906 */
[----:B------:R-:W-:Y:S05]  /*0320*/  @!P0 BRA `(.L_x_84) ;  /* 0xfffffffc00b88947 */ /* 0x000fea000383ffff */
[----:B------:R-:W-:Y:S05]  /*0330*/  EXIT ;  /* 0x000000000000794d */ /* 0x000fea0003800000 */
.L_x_85:
        /* <DEDUP_REMOVED lines=12> */
.L_x_107:


//--------------------- .text._Z13scalarAddKernIdEvPT_S0_i --------------------------
	.section	.text._Z13scalarAddKernIdEvPT_S0_i,"ax",@progbits
	.align	128
        .global         _Z13scalarAddKernIdEvPT_S0_i
        .type           _Z13scalarAddKernIdEvPT_S0_i,@function
        .size           _Z13scalarAddKernIdEvPT_S0_i,(.L_x_108 - _Z13scalarAddKernIdEvPT_S0_i)
        .other          _Z13scalarAddKernIdEvPT_S0_i,@"STO_CUDA_ENTRY STV_DEFAULT"
_Z13scalarAddKernIdEvPT_S0_i:
.text._Z13scalarAddKernIdEvPT_S0_i:
        /* <DEDUP_REMOVED lines=19> */
.L_x_88:
[----:B-1-3--:R-:W-:-:S05]  /*0130*/  IMAD.WIDE R4, R0, 0x8, R8 ;  /* 0x0000000800047825 */ /* 0x00afca00078e0208 */
[----:B0-----:R-:W2:Y:S01]  /*0140*/  LDG.E.64 R6, desc[UR6][R4.64] ;  /* 0x0000000604067981 */ /* 0x001ea2000c1e1b00 */
[----:B------:R-:W-:Y:S02]  /*0150*/  VIADD R2, R2, 0x1 ;  /* 0x0000000102027836 */ /* 0x000fe40000000000 */
[----:B------:R-:W-:-:S03]  /*0160*/  VIADD R0, R0, 0x1 ;  /* 0x0000000100007836 */ /* 0x000fc60000000000 */
[----:B------:R-:W-:Y:S01]  /*0170*/  ISETP.NE.AND P1, PT, R2, RZ, PT ;  /* 0x000000ff0200720c */ /* 0x000fe20003f25270 */
[----:B--2---:R-:W-:-:S07]  /*0180*/  DADD R6, R6, R10 ;  /* 0x0000000006067229 */ /* 0x004fce000000000a */
[----:B------:R3:W-:Y:S05]  /*0190*/  STG.E.64 desc[UR6][R4.64], R6 ;  /* 0x0000000604007986 */ /* 0x0007ea000c101b06 */
[----:B------:R-:W-:Y:S05]  /*01a0*/  @P1 BRA `(.L_x_88) ;  /* 0xfffffffc00e01947 */ /* 0x000fea000383ffff */
.L_x_87:
[----:B0-----:R-:W-:Y:S05]  /*01b0*/  BSYNC.RECONVERGENT B0 ;  /* 0x0000000000007941 */ /* 0x001fea0003800200 */
.L_x_86:
[----:B------:R-:W-:Y:S05]  /*01c0*/  @P0 EXIT ;  /* 0x000000000000094d */ /* 0x000fea0003800000 */
[----:B------:R-:W0:Y:S01]  /*01d0*/  LDCU.64 UR4, c[0x0][0x380] ;  /* 0x00007000ff0477ac */ /* 0x000e220008000a00 */
[----:B------:R-:W1:Y:S01]  /*01e0*/  LDCU.64 UR8, c[0x0][0x388] ;  /* 0x00007100ff0877ac */ /* 0x000e620008000a00 */
[----:B0-----:R-:W-:-:S04]  /*01f0*/  UIADD3 UR4, UP0, UPT, UR4, 0x10, URZ ;  /* 0x0000001004047890 */ /* 0x001fc8000ff1e0ff */
[----:B-1----:R-:W-:-:S12]  /*0200*/  UIADD3.X UR5, UPT, UPT, URZ, UR5, URZ, UP0, !UPT ;  /* 0x00000005ff057290 */ /* 0x002fd800087fe4ff */
.L_x_89:
        /* <DEDUP_REMOVED lines=9> */
[----:B--2---:R-:W-:Y:S02]  /*02a0*/  DADD R6, R6, UR8 ;  /* 0x0000000806067e29 */ /* 0x004fe40008000000 */
[----:B---3--:R-:W-:-:S05]  /*02b0*/  DADD R8, R8, UR8 ;  /* 0x0000000808087e29 */ /* 0x008fca0008000000 */
[----:B------:R0:W-:Y:S01]  /*02c0*/  STG.E.64 desc[UR6][R4.64+-0x10], R6 ;  /* 0xfffff00604007986 */ /* 0x0001e2000c101b06 */
[----:B----4-:R-:W-:-:S03]  /*02d0*/  DADD R10, R10, UR8 ;  /* 0x000000080a0a7e29 */ /* 0x010fc60008000000 */
[----:B------:R0:W-:Y:S01]  /*02e0*/  STG.E.64 desc[UR6][R4.64+-0x8], R8 ;  /* 0xfffff80804007986 */ /* 0x0001e2000c101b06 */
[----:B-----5:R-:W-:-:S03]  /*02f0*/  DADD R12, R12, UR8 ;  /* 0x000000080c0c7e29 */ /* 0x020fc60008000000 */
[----:B------:R0:W-:Y:S04]  /*0300*/  STG.E.64 desc[UR6][R4.64], R10 ;  /* 0x0000000a04007986 */ /* 0x0001e8000c101b06 */
[----:B------:R0:W-:Y:S01]  /*0310*/  STG.E.64 desc[UR6][R4.64+0x8], R12 ;  /* 0x0000080c04007986 */ /* 0x0001e2000c101b06 */
[----:B------:R-:W-:Y:S05]  /*0320*/  @!P0 BRA `(.L_x_89) ;  /* 0xfffffffc00b88947 */ /* 0x000fea000383ffff */
[----:B------:R-:W-:Y:S05]  /*0330*/  EXIT ;  /* 0x000000000000794d */ /* 0x000fea0003800000 */
.L_x_90:
        /* <DEDUP_REMOVED lines=12> */
.L_x_108:


//--------------------- .text._Z13scalarAddKernIfEvPT_S0_i --------------------------
	.section	.text._Z13scalarAddKernIfEvPT_S0_i,"ax",@progbits
	.align	128
        .global         _Z13scalarAddKernIfEvPT_S0_i
        .type           _Z13scalarAddKernIfEvPT_S0_i,@function
        .size           _Z13scalarAddKernIfEvPT_S0_i,(.L_x_109 - _Z13scalarAddKernIfEvPT_S0_i)
        .other          _Z13scalarAddKernIfEvPT_S0_i,@"STO_CUDA_ENTRY STV_DEFAULT"
_Z13scalarAddKernIfEvPT_S0_i:
.text._Z13scalarAddKernIfEvPT_S0_i:
        /* <DEDUP_REMOVED lines=19> */
.L_x_93:
[----:B--23--:R-:W-:-:S05]  /*0130*/  IMAD.WIDE R2, R0, 0x4, R4 ;  /* 0x0000000400027825 */ /* 0x00cfca00078e0204 */
[----:B0-----:R-:W1:Y:S01]  /*0140*/  LDG.E R7, desc[UR6][R2.64] ;  /* 0x0000000602077981 */ /* 0x001e62000c1e1900 */
[----:B------:R-:W-:Y:S01]  /*0150*/  VIADD R6, R6, 0x1 ;  /* 0x0000000106067836 */ /* 0x000fe20000000000 */
[----:B------:R-:W-:-:S04]  /*0160*/  IADD3 R0, PT, PT, R0, 0x1, RZ ;  /* 0x0000000100007810 */ /* 0x000fc80007ffe0ff */
[----:B------:R-:W-:Y:S01]  /*0170*/  ISETP.NE.AND P1, PT, R6, RZ, PT ;  /* 0x000000ff0600720c */ /* 0x000fe20003f25270 */
[----:B-1----:R-:W-:-:S05]  /*0180*/  FADD R7, R7, UR5 ;  /* 0x0000000507077e21 */ /* 0x002fca0008000000 */
[----:B------:R3:W-:Y:S07]  /*0190*/  STG.E desc[UR6][R2.64], R7 ;  /* 0x0000000702007986 */ /* 0x0007ee000c101906 */
[----:B------:R-:W-:Y:S05]  /*01a0*/  @P1 BRA `(.L_x_93) ;  /* 0xfffffffc00e01947 */ /* 0x000fea000383ffff */
.L_x_92:
[----:B01----:R-:W-:Y:S05]  /*01b0*/  BSYNC.RECONVERGENT B0 ;  /* 0x0000000000007941 */ /* 0x003fea0003800200 */
.L_x_91:
[----:B------:R-:W-:Y:S05]  /*01c0*/  @P0 EXIT ;  /* 0x000000000000094d */ /* 0x000fea0003800000 */
[----:B------:R-:W0:Y:S01]  /*01d0*/  LDCU.64 UR4, c[0x0][0x380] ;  /* 0x00007000ff0477ac */ /* 0x000e220008000a00 */
[----:B------:R-:W1:Y:S01]  /*01e0*/  LDCU UR8, c[0x0][0x388] ;  /* 0x00007100ff0877ac */ /* 0x000e620008000800 */
[----:B0-----:R-:W-:-:S04]  /*01f0*/  UIADD3 UR4, UP0, UPT, UR4, 0x8, URZ ;  /* 0x0000000804047890 */ /* 0x001fc8000ff1e0ff */
[----:B-1----:R-:W-:-:S12]  /*0200*/  UIADD3.X UR5, UPT, UPT, URZ, UR5, URZ, UP0, !UPT ;  /* 0x00000005ff057290 */ /* 0x002fd800087fe4ff */
.L_x_94:
        /* <DEDUP_REMOVED lines=9> */
[----:B--2---:R-:W-:Y:S01]  /*02a0*/  FADD R5, R4, UR8 ;  /* 0x0000000804057e21 */ /* 0x004fe20008000000 */
[----:B---3--:R-:W-:-:S04]  /*02b0*/  FADD R7, R6, UR8 ;  /* 0x0000000806077e21 */ /* 0x008fc80008000000 */
[----:B------:R0:W-:Y:S01]  /*02c0*/  STG.E desc[UR6][R2.64+-0x8], R5 ;  /* 0xfffff80502007986 */ /* 0x0001e2000c101906 */
[----:B----4-:R-:W-:-:S03]  /*02d0*/  FADD R9, R8, UR8 ;  /* 0x0000000808097e21 */ /* 0x010fc60008000000 */
[----:B------:R0:W-:Y:S01]  /*02e0*/  STG.E desc[UR6][R2.64+-0x4], R7 ;  /* 0xfffffc0702007986 */ /* 0x0001e2000c101906 */
[----:B-----5:R-:W-:-:S03]  /*02f0*/  FADD R11, R10, UR8 ;  /* 0x000000080a0b7e21 */ /* 0x020fc60008000000 */
[----:B------:R0:W-:Y:S04]  /*0300*/  STG.E desc[UR6][R2.64], R9 ;  /* 0x0000000902007986 */ /* 0x0001e8000c101906 */
[----:B------:R0:W-:Y:S01]  /*0310*/  STG.E desc[UR6][R2.64+0x4], R11 ;  /* 0x0000040b02007986 */ /* 0x0001e2000c101906 */
[----:B------:R-:W-:Y:S05]  /*0320*/  @!P0 BRA `(.L_x_94) ;  /* 0xfffffffc00b88947 */ /* 0x000fea000383ffff */
[----:B------:R-:W-:Y:S05]  /*0330*/  EXIT ;  /* 0x000000000000794d */ /* 0x000fea0003800000 */
.L_x_95:
        /* <DEDUP_REMOVED lines=12> */
.L_x_109:


//--------------------- .nv.shared.reserved.0     --------------------------
	.section	.nv.shared.reserved.0,"aw",@nobits
	.weak		__nv_reservedSMEM_offset_0_alias
	.size		__nv_reservedSMEM_offset_0_alias, 0, 64
	.other		__nv_reservedSMEM_offset_0_alias,@"STO_CUDA_RESERVED_SHARED STV_DEFAULT"
__nv_reservedSMEM_offset_0_alias:
	.zero		0
	.zero		64


//--------------------- .nv.constant0._Z13vectorDivKernIdEvPT_S1_S1_i --------------------------
	.section	.nv.constant0._Z13vectorDivKernIdEvPT_S1_S1_i,"a",@progbits
	.sectionflags	@""
	.align	4
.nv.constant0._Z13vectorDivKernIdEvPT_S1_S1_i:
	.zero		924


//--------------------- .nv.constant0._Z13vectorDivKernIfEvPT_S1_S1_i --------------------------
	.section	.nv.constant0._Z13vectorDivKernIfEvPT_S1_S1_i,"a",@progbits
	.sectionflags	@""
	.align	4
.nv.constant0._Z13vectorDivKernIfEvPT_S1_S1_i:
	.zero		924


//--------------------- .nv.constant0._Z13vectorDotKernIdEvPT_S1_S1_i --------------------------
	.section	.nv.constant0._Z13vectorDotKernIdEvPT_S1_S1_i,"a",@progbits
	.sectionflags	@""
	.align	4
.nv.constant0._Z13vectorDotKernIdEvPT_S1_S1_i:
	.zero		924


//--------------------- .nv.constant0._Z13vectorDotKernIfEvPT_S1_S1_i --------------------------
	.section	.nv.constant0._Z13vectorDotKernIfEvPT_S1_S1_i,"a",@progbits
	.sectionflags	@""
	.align	4
.nv.constant0._Z13vectorDotKernIfEvPT_S1_S1_i:
	.zero		924


//--------------------- .nv.constant0._Z13matrixSubKernIdEvPT_S1_S1_i --------------------------
	.section	.nv.constant0._Z13matrixSubKernIdEvPT_S1_S1_i,"a",@progbits
	.sectionflags	@""
	.align	4
.nv.constant0._Z13matrixSubKernIdEvPT_S1_S1_i:
	.zero		924


//--------------------- .nv.constant0._Z13matrixSubKernIfEvPT_S1_S1_i --------------------------
	.section	.nv.constant0._Z13matrixSubKernIfEvPT_S1_S1_i,"a",@progbits
	.sectionflags	@""
	.align	4
.nv.constant0._Z13matrixSubKernIfEvPT_S1_S1_i:
	.zero		924


//--------------------- .nv.constant0._Z13matrixAddKernIdEvPT_S1_S1_i --------------------------
	.section	.nv.constant0._Z13matrixAddKernIdEvPT_S1_S1_i,"a",@progbits
	.sectionflags	@""
	.align	4
.nv.constant0._Z13matrixAddKernIdEvPT_S1_S1_i:
	.zero		924


//--------------------- .nv.constant0._Z13matrixAddKernIfEvPT_S1_S1_i --------------------------
	.section	.nv.constant0._Z13matrixAddKernIfEvPT_S1_S1_i,"a",@progbits
	.sectionflags	@""
	.align	4
.nv.constant0._Z13matrixAddKernIfEvPT_S1_S1_i:
	.zero		924


//--------------------- .nv.constant0._Z13scalarSubKernIdEvPT_S0_i --------------------------
	.section	.nv.constant0._Z13scalarSubKernIdEvPT_S0_i,"a",@progbits
	.sectionflags	@""
	.align	4
.nv.constant0._Z13scalarSubKernIdEvPT_S0_i:
	.zero		916


//--------------------- .nv.constant0._Z13scalarSubKernIfEvPT_S0_i --------------------------
	.section	.nv.constant0._Z13scalarSubKernIfEvPT_S0_i,"a",@progbits
	.sectionflags	@""
	.align	4
.nv.constant0._Z13scalarSubKernIfEvPT_S0_i:
	.zero		912


//--------------------- .nv.constant0._Z13scalarAddKernIdEvPT_S0_i --------------------------
	.section	.nv.constant0._Z13scalarAddKernIdEvPT_S0_i,"a",@progbits
	.sectionflags	@""
	.align	4
.nv.constant0._Z13scalarAddKernIdEvPT_S0_i:
	.zero		916


//--------------------- .nv.constant0._Z13scalarAddKernIfEvPT_S0_i --------------------------
	.section	.nv.constant0._Z13scalarAddKernIfEvPT_S0_i,"a",@progbits
	.sectionflags	@""
	.align	4
.nv.constant0._Z13scalarAddKernIfEvPT_S0_i:
	.zero		912


//--------------------- SYMBOLS --------------------------

	.type		.nv.reservedSmem.offset0,@object
	.size		.nv.reservedSmem.offset0,0x4
